	.target	sm_100

	.elftype	@"ET_EXEC"


//--------------------- .note.nv.tkinfo           --------------------------
	.section	.note.nv.tkinfo,"",@"SHT_NOTE"
	.sectionflags	@"SHF_NOTE_NV_TKINFO"
	.tkinfo
        /*0018*/ 	.word	0x00000081
        /*0030*/ 	.string	""
        /*0030*/ 	.string	"ptxas"
        /*0030*/ 	.string	"Cuda compilation tools, release 12.9, V12.9.86"
        /*0030*/ 	.string	"Build cuda_12.9.r12.9/compiler.36037853_0"
        /*0030*/ 	.string	"-regUsageLevel 10 -arch sm_100f -m 64 "



//--------------------- .note.nv.cuver            --------------------------
	.section	.note.nv.cuver,"",@"SHT_NOTE"
	.sectionflags	@"SHF_NOTE_NV_CUVER"
        /*0018*/ 	.short	0x0001
        /*001a*/ 	.short	0x0064
        /*001c*/ 	.short	0x0001
        /*001e*/ 	.short	0x0000
        /*0020*/ 	.short	0x0001
        /*0022*/ 	.short	0x0000


//--------------------- .nv.info                  --------------------------
	.section	.nv.info,"",@"SHT_CUDA_INFO"
	.align	4


	//----- nvinfo : EIATTR_REGCOUNT
	.align		4
        /*0000*/ 	.byte	0x04, 0x2f
        /*0002*/ 	.short	(.L_17 - .L_16)
	.align		4
.L_16:
        /*0004*/ 	.word	index@(_ZN9deep_gemm24sm100_fp8_gemm_1d1d_implILN4cute4UMMA5MajorE0ELS3_0ELj0ELj7168ELj2048ELj128ELj224ELj128ELj1ELj128ELj128ELj64ELj6ELj128ELj128ELj2ELb0ELj140ELNS_8GemmTypeE0ELb0EN7cutlass10bfloat16_tENS_16EpilogueIdentityEEEvPijjj14CUtensorMap_stS9_S9_S9_S9_)
        /*0008*/ 	.word	0x00000038


	//----- nvinfo : EIATTR_FRAME_SIZE
	.align		4
.L_17:
        /*000c*/ 	.byte	0x04, 0x11
        /*000e*/ 	.short	(.L_19 - .L_18)
	.align		4
.L_18:
        /*0010*/ 	.word	index@($__internal_3_$__cuda_sm20_div_u16)
        /*0014*/ 	.word	0x00000000


	//----- nvinfo : EIATTR_FRAME_SIZE
	.align		4
.L_19:
        /*0018*/ 	.byte	0x04, 0x11
        /*001a*/ 	.short	(.L_21 - .L_20)
	.align		4
.L_20:
        /*001c*/ 	.word	index@($__internal_2_$__cuda_sm10x_tcgen05_guardrail_trap_unallocated_columns_being_dealloced)
        /*0020*/ 	.word	0x00000000


	//----- nvinfo : EIATTR_FRAME_SIZE
	.align		4
.L_21:
        /*0024*/ 	.byte	0x04, 0x11
        /*0026*/ 	.short	(.L_23 - .L_22)
	.align		4
.L_22:
        /*0028*/ 	.word	index@($__internal_1_$__cuda_sm10x_tcgen05_guardrail_trap_phase_invalid_during_alloc)
        /*002c*/ 	.word	0x00000000


	//----- nvinfo : EIATTR_FRAME_SIZE
	.align		4
.L_23:
        /*0030*/ 	.byte	0x04, 0x11
        /*0032*/ 	.short	(.L_25 - .L_24)
	.align		4
.L_24:
        /*0034*/ 	.word	index@($__internal_0_$__cuda_sm10x_tcgen05_guardrail_trap_col_being_dealloced_not_returned_by_alloc)
        /*0038*/ 	.word	0x00000000


	//----- nvinfo : EIATTR_FRAME_SIZE
	.align		4
.L_25:
        /*003c*/ 	.byte	0x04, 0x11
        /*003e*/ 	.short	(.L_27 - .L_26)
	.align		4
.L_26:
        /*0040*/ 	.word	index@(_ZN9deep_gemm24sm100_fp8_gemm_1d1d_implILN4cute4UMMA5MajorE0ELS3_0ELj0ELj7168ELj2048ELj128ELj224ELj128ELj1ELj128ELj128ELj64ELj6ELj128ELj128ELj2ELb0ELj140ELNS_8GemmTypeE0ELb0EN7cutlass10bfloat16_tENS_16EpilogueIdentityEEEvPijjj14CUtensorMap_stS9_S9_S9_S9_)
        /*0044*/ 	.word	0x00000000


	//----- nvinfo : EIATTR_MIN_STACK_SIZE
	.align		4
.L_27:
        /*0048*/ 	.byte	0x04, 0x12
        /*004a*/ 	.short	(.L_29 - .L_28)
	.align		4
.L_28:
        /*004c*/ 	.word	index@(_ZN9deep_gemm24sm100_fp8_gemm_1d1d_implILN4cute4UMMA5MajorE0ELS3_0ELj0ELj7168ELj2048ELj128ELj224ELj128ELj1ELj128ELj128ELj64ELj6ELj128ELj128ELj2ELb0ELj140ELNS_8GemmTypeE0ELb0EN7cutlass10bfloat16_tENS_16EpilogueIdentityEEEvPijjj14CUtensorMap_stS9_S9_S9_S9_)
        /*0050*/ 	.word	0x00000000
.L_29:


//--------------------- .nv.info._ZN9deep_gemm24sm100_fp8_gemm_1d1d_implILN4cute4UMMA5MajorE0ELS3_0ELj0ELj7168ELj2048ELj128ELj224ELj128ELj1ELj128ELj128ELj64ELj6ELj128ELj128ELj2ELb0ELj140ELNS_8GemmTypeE0ELb0EN7cutlass10bfloat16_tENS_16EpilogueIdentityEEEvPijjj14CUtensorMap_stS9_S9_S9_S9_ --------------------------
	.section	.nv.info._ZN9deep_gemm24sm100_fp8_gemm_1d1d_implILN4cute4UMMA5MajorE0ELS3_0ELj0ELj7168ELj2048ELj128ELj224ELj128ELj1ELj128ELj128ELj64ELj6ELj128ELj128ELj2ELb0ELj140ELNS_8GemmTypeE0ELb0EN7cutlass10bfloat16_tENS_16EpilogueIdentityEEEvPijjj14CUtensorMap_stS9_S9_S9_S9_,"",@"SHT_CUDA_INFO"
	.sectionflags	@""
	.align	4


	//----- nvinfo : EIATTR_CUDA_API_VERSION
	.align		4
        /*0000*/ 	.byte	0x04, 0x37
        /*0002*/ 	.short	(.L_31 - .L_30)
.L_30:
        /*0004*/ 	.word	0x00000081


	//----- nvinfo : EIATTR_KPARAM_INFO
	.align		4
.L_31:
        /*0008*/ 	.byte	0x04, 0x17
        /*000a*/ 	.short	(.L_33 - .L_32)
.L_32:
        /*000c*/ 	.word	0x00000000
        /*0010*/ 	.short	0x0008
        /*0012*/ 	.short	0x0240
        /*0014*/ 	.byte	0x00, 0xf0, 0x01, 0x02


	//----- nvinfo : EIATTR_KPARAM_INFO
	.align		4
.L_33:
        /*0018*/ 	.byte	0x04, 0x17
        /*001a*/ 	.short	(.L_35 - .L_34)
.L_34:
        /*001c*/ 	.word	0x00000000
        /*0020*/ 	.short	0x0007
        /*0022*/ 	.short	0x01c0
        /*0024*/ 	.byte	0x00, 0xf0, 0x01, 0x02


	//----- nvinfo : EIATTR_KPARAM_INFO
	.align		4
.L_35:
        /*0028*/ 	.byte	0x04, 0x17
        /*002a*/ 	.short	(.L_37 - .L_36)
.L_36:
        /*002c*/ 	.word	0x00000000
        /*0030*/ 	.short	0x0006
        /*0032*/ 	.short	0x0140
        /*0034*/ 	.byte	0x00, 0xf0, 0x01, 0x02


	//----- nvinfo : EIATTR_KPARAM_INFO
	.align		4
.L_37:
        /*0038*/ 	.byte	0x04, 0x17
        /*003a*/ 	.short	(.L_39 - .L_38)
.L_38:
        /*003c*/ 	.word	0x00000000
        /*0040*/ 	.short	0x0005
        /*0042*/ 	.short	0x00c0
        /*0044*/ 	.byte	0x00, 0xf0, 0x01, 0x02


	//----- nvinfo : EIATTR_KPARAM_INFO
	.align		4
.L_39:
        /*0048*/ 	.byte	0x04, 0x17
        /*004a*/ 	.short	(.L_41 - .L_40)
.L_40:
        /*004c*/ 	.word	0x00000000
        /*0050*/ 	.short	0x0004
        /*0052*/ 	.short	0x0040
        /*0054*/ 	.byte	0x00, 0xf0, 0x01, 0x02


	//----- nvinfo : EIATTR_KPARAM_INFO
	.align		4
.L_41:
        /*0058*/ 	.byte	0x04, 0x17
        /*005a*/ 	.short	(.L_43 - .L_42)
.L_42:
        /*005c*/ 	.word	0x00000000
        /*0060*/ 	.short	0x0003
        /*0062*/ 	.short	0x0010
        /*0064*/ 	.byte	0x00, 0xf0, 0x11, 0x00


	//----- nvinfo : EIATTR_KPARAM_INFO
	.align		4
.L_43:
        /*0068*/ 	.byte	0x04, 0x17
        /*006a*/ 	.short	(.L_45 - .L_44)
.L_44:
        /*006c*/ 	.word	0x00000000
        /*0070*/ 	.short	0x0002
        /*0072*/ 	.short	0x000c
        /*0074*/ 	.byte	0x00, 0xf0, 0x11, 0x00


	//----- nvinfo : EIATTR_KPARAM_INFO
	.align		4
.L_45:
        /*0078*/ 	.byte	0x04, 0x17
        /*007a*/ 	.short	(.L_47 - .L_46)
.L_46:
        /*007c*/ 	.word	0x00000000
        /*0080*/ 	.short	0x0001
        /*0082*/ 	.short	0x0008
        /*0084*/ 	.byte	0x00, 0xf0, 0x11, 0x00


	//----- nvinfo : EIATTR_KPARAM_INFO
	.align		4
.L_47:
        /*0088*/ 	.byte	0x04, 0x17
        /*008a*/ 	.short	(.L_49 - .L_48)
.L_48:
        /*008c*/ 	.word	0x00000000
        /*0090*/ 	.short	0x0000
        /*0092*/ 	.short	0x0000
        /*0094*/ 	.byte	0x00, 0xf5, 0x21, 0x00


	//----- nvinfo : EIATTR_AT_ENTRY_FRAGMENTS
	.align		4
.L_49:
        /*0098*/ 	.byte	0x04, 0x4f
        /*009a*/ 	.short	(.L_51 - .L_50)


	//   ....[0]....
.L_50:
        /*009c*/ 	.word	0x00000004


	//   ....[1]....
        /*00a0*/ 	.word	0x00000005


	//----- nvinfo : EIATTR_RESERVED_SMEM_USED
	.align		4
.L_51:
        /*00a4*/ 	.byte	0x01, 0x41
	.zero		2


	//----- nvinfo : EIATTR_SPARSE_MMA_MASK
	.align		4
        /*00a8*/ 	.byte	0x03, 0x50
        /*00aa*/ 	.short	0x0000


	//----- nvinfo : EIATTR_TCGEN05_2CTA_USED
	.align		4
        /*00ac*/ 	.byte	0x01, 0x52
	.zero		2


	//----- nvinfo : EIATTR_MAXREG_COUNT
	.align		4
        /*00b0*/ 	.byte	0x03, 0x1b
        /*00b2*/ 	.short	0x00ff


	//----- nvinfo : EIATTR_NUM_BARRIERS
	.align		4
        /*00b4*/ 	.byte	0x02, 0x4c
        /*00b6*/ 	.byte	0x09
	.zero		1


	//----- nvinfo : EIATTR_INT_WARP_WIDE_INSTR_OFFSETS
	.align		4
        /*00b8*/ 	.byte	0x04, 0x31
        /*00ba*/ 	.short	(.L_53 - .L_52)


	//   ....[0]....
.L_52:
        /*00bc*/ 	.word	0x000063b0


	//   ....[1]....
        /*00c0*/ 	.word	0x000063d0


	//----- nvinfo : EIATTR_COOP_GROUP_MASK_REGIDS
	.align		4
.L_53:
        /*00c4*/ 	.byte	0x04, 0x29
        /*00c6*/ 	.short	(.L_55 - .L_54)


	//   ....[0]....
.L_54:
        /*00c8*/ 	.word	0xffffffff


	//   ....[1]....
        /*00cc*/ 	.word	0xffffffff


	//   ....[2]....
        /*00d0*/ 	.word	0xffffffff


	//   ....[3]....
        /*00d4*/ 	.word	0xffffffff


	//   ....[4]....
        /*00d8*/ 	.word	0xffffffff


	//   ....[5]....
        /*00dc*/ 	.word	0xffffffff


	//   ....[6]....
        /*00e0*/ 	.word	0xffffffff


	//   ....[7]....
        /*00e4*/ 	.word	0xffffffff


	//   ....[8]....
        /*00e8*/ 	.word	0xffffffff


	//   ....[9]....
        /*00ec*/ 	.word	0xffffffff


	//   ....[10]....
        /*00f0*/ 	.word	0xffffffff


	//   ....[11]....
        /*00f4*/ 	.word	0xffffffff


	//   ....[12]....
        /*00f8*/ 	.word	0xffffffff


	//   ....[13]....
        /*00fc*/ 	.word	0xffffffff


	//   ....[14]....
        /*0100*/ 	.word	0xffffffff


	//----- nvinfo : EIATTR_COOP_GROUP_INSTR_OFFSETS
	.align		4
.L_55:
        /*0104*/ 	.byte	0x04, 0x28
        /*0106*/ 	.short	(.L_57 - .L_56)


	//   ....[0]....
.L_56:
        /*0108*/ 	.word	0x00000030


	//   ....[1]....
        /*010c*/ 	.word	0x000004d0


	//   ....[2]....
        /*0110*/ 	.word	0x00000ae0


	//   ....[3]....
        /*0114*/ 	.word	0x00000b80


	//   ....[4]....
        /*0118*/ 	.word	0x00001010


	//   ....[5]....
        /*011c*/ 	.word	0x000010c0


	//   ....[6]....
        /*0120*/ 	.word	0x00001170


	//   ....[7]....
        /*0124*/ 	.word	0x000017e0


	//   ....[8]....
        /*0128*/ 	.word	0x00001800


	//   ....[9]....
        /*012c*/ 	.word	0x00001820


	//   ....[10]....
        /*0130*/ 	.word	0x00001a80


	//   ....[11]....
        /*0134*/ 	.word	0x00001ab0


	//   ....[12]....
        /*0138*/ 	.word	0x00001ad0


	//   ....[13]....
        /*013c*/ 	.word	0x000062d0


	//   ....[14]....
        /*0140*/ 	.word	0x00006490


	//----- nvinfo : EIATTR_VRC_CTA_INIT_COUNT
	.align		4
.L_57:
        /*0144*/ 	.byte	0x02, 0x4a
        /*0146*/ 	.byte	0x80
	.zero		1


	//----- nvinfo : EIATTR_MBARRIER_INSTR_OFFSETS
	.align		4
        /*0148*/ 	.byte	0x04, 0x39
        /*014a*/ 	.short	(.L_59 - .L_58)


	//   ....[0]....
.L_58:
        /*014c*/ 	.word	0x00000330
        /*0150*/ 	.word	0x000000ff
        /*0154*/ 	.word	0x00033400
        /*0158*/ 	.short	0x0100
        /*015a*/ 	.byte	0x05
	.zero		1


	//   ....[1]....
        /*015c*/ 	.word	0x00000340
        /*0160*/ 	.word	0x000000ff
        /*0164*/ 	.word	0x00033430
        /*0168*/ 	.short	0x0100
        /*016a*/ 	.byte	0x05
	.zero		1


	//   ....[2]....
        /*016c*/ 	.word	0x00000350
        /*0170*/ 	.word	0x000000ff
        /*0174*/ 	.word	0x00033460
        /*0178*/ 	.short	0x0100
        /*017a*/ 	.byte	0x05
	.zero		1


	//   ....[3]....
        /*017c*/ 	.word	0x00000360
        /*0180*/ 	.word	0x000000ff
        /*0184*/ 	.word	0x00033408
        /*0188*/ 	.short	0x0100
        /*018a*/ 	.byte	0x05
	.zero		1


	//   ....[4]....
        /*018c*/ 	.word	0x00000370
        /*0190*/ 	.word	0x000000ff
        /*0194*/ 	.word	0x00033438
        /*0198*/ 	.short	0x0100
        /*019a*/ 	.byte	0x05
	.zero		1


	//   ....[5]....
        /*019c*/ 	.word	0x00000380
        /*01a0*/ 	.word	0x000000ff
        /*01a4*/ 	.word	0x00033468
        /*01a8*/ 	.short	0x0100
        /*01aa*/ 	.byte	0x05
	.zero		1


	//   ....[6]....
        /*01ac*/ 	.word	0x00000390
        /*01b0*/ 	.word	0x000000ff
        /*01b4*/ 	.word	0x00033410
        /*01b8*/ 	.short	0x0100
        /*01ba*/ 	.byte	0x05
	.zero		1


	//   ....[7]....
        /*01bc*/ 	.word	0x000003a0
        /*01c0*/ 	.word	0x000000ff
        /*01c4*/ 	.word	0x00033440
        /*01c8*/ 	.short	0x0100
        /*01ca*/ 	.byte	0x05
	.zero		1


	//   ....[8]....
        /*01cc*/ 	.word	0x000003b0
        /*01d0*/ 	.word	0x000000ff
        /*01d4*/ 	.word	0x00033470
        /*01d8*/ 	.short	0x0100
        /*01da*/ 	.byte	0x05
	.zero		1


	//   ....[9]....
        /*01dc*/ 	.word	0x000003c0
        /*01e0*/ 	.word	0x000000ff
        /*01e4*/ 	.word	0x00033418
        /*01e8*/ 	.short	0x0100
        /*01ea*/ 	.byte	0x05
	.zero		1


	//   ....[10]....
        /*01ec*/ 	.word	0x000003d0
        /*01f0*/ 	.word	0x000000ff
        /*01f4*/ 	.word	0x00033448
        /*01f8*/ 	.short	0x0100
        /*01fa*/ 	.byte	0x05
	.zero		1


	//   ....[11]....
        /*01fc*/ 	.word	0x000003e0
        /*0200*/ 	.word	0x000000ff
        /*0204*/ 	.word	0x00033478
        /*0208*/ 	.short	0x0100
        /*020a*/ 	.byte	0x05
	.zero		1


	//   ....[12]....
        /*020c*/ 	.word	0x000003f0
        /*0210*/ 	.word	0x000000ff
        /*0214*/ 	.word	0x00033420
        /*0218*/ 	.short	0x0100
        /*021a*/ 	.byte	0x05
	.zero		1


	//   ....[13]....
        /*021c*/ 	.word	0x00000400
        /*0220*/ 	.word	0x000000ff
        /*0224*/ 	.word	0x00033450
        /*0228*/ 	.short	0x0100
        /*022a*/ 	.byte	0x05
	.zero		1


	//   ....[14]....
        /*022c*/ 	.word	0x00000410
        /*0230*/ 	.word	0x000000ff
        /*0234*/ 	.word	0x00033480
        /*0238*/ 	.short	0x0100
        /*023a*/ 	.byte	0x05
	.zero		1


	//   ....[15]....
        /*023c*/ 	.word	0x00000420
        /*0240*/ 	.word	0x000000ff
        /*0244*/ 	.word	0x00033428
        /*0248*/ 	.short	0x0100
        /*024a*/ 	.byte	0x05
	.zero		1


	//   ....[16]....
        /*024c*/ 	.word	0x00000430
        /*0250*/ 	.word	0x000000ff
        /*0254*/ 	.word	0x00033458
        /*0258*/ 	.short	0x0100
        /*025a*/ 	.byte	0x05
	.zero		1


	//   ....[17]....
        /*025c*/ 	.word	0x00000440
        /*0260*/ 	.word	0x000000ff
        /*0264*/ 	.word	0x00033488
        /*0268*/ 	.short	0x0100
        /*026a*/ 	.byte	0x05
	.zero		1


	//   ....[18]....
        /*026c*/ 	.word	0x00000450
        /*0270*/ 	.word	0x000000ff
        /*0274*/ 	.word	0x00033490
        /*0278*/ 	.short	0x0100
        /*027a*/ 	.byte	0x05
	.zero		1


	//   ....[19]....
        /*027c*/ 	.word	0x00000460
        /*0280*/ 	.word	0x000000ff
        /*0284*/ 	.word	0x000334a0
        /*0288*/ 	.short	0x0100
        /*028a*/ 	.byte	0x05
	.zero		1


	//   ....[20]....
        /*028c*/ 	.word	0x00000470
        /*0290*/ 	.word	0x000000ff
        /*0294*/ 	.word	0x00033498
        /*0298*/ 	.short	0x0100
        /*029a*/ 	.byte	0x05
	.zero		1


	//   ....[21]....
        /*029c*/ 	.word	0x00000480
        /*02a0*/ 	.word	0x000000ff
        /*02a4*/ 	.word	0x000334a8
        /*02a8*/ 	.short	0x0100
        /*02aa*/ 	.byte	0x05
	.zero		1


	//   ....[22]....
        /*02ac*/ 	.word	0x00000750
        /*02b0*/ 	.word	0x0000000a
        /*02b4*/ 	.word	0x00000000
        /*02b8*/ 	.short	0x010a
        /*02ba*/ 	.byte	0xff
	.zero		1


	//   ....[23]....
        /*02bc*/ 	.word	0x00000770
        /*02c0*/ 	.word	0x0000000a
        /*02c4*/ 	.word	0x00000000
        /*02c8*/ 	.short	0x010a
        /*02ca*/ 	.byte	0xff
	.zero		1


	//   ....[24]....
        /*02cc*/ 	.word	0x00000950
        /*02d0*/ 	.word	0x00000006
        /*02d4*/ 	.word	0x00000000
        /*02d8*/ 	.short	0x010a
        /*02da*/ 	.byte	0xff
	.zero		1


	//   ....[25]....
        /*02dc*/ 	.word	0x00000970
        /*02e0*/ 	.word	0x00000006
        /*02e4*/ 	.word	0x00000000
        /*02e8*/ 	.short	0x010a
        /*02ea*/ 	.byte	0xff
	.zero		1


	//   ....[26]....
        /*02ec*/ 	.word	0x00000a60
        /*02f0*/ 	.word	0x00000006
        /*02f4*/ 	.word	0x00000000
        /*02f8*/ 	.short	0x0101
        /*02fa*/ 	.byte	0xff
	.zero		1


	//   ....[27]....
        /*02fc*/ 	.word	0x00000ec0
        /*0300*/ 	.word	0x00000002
        /*0304*/ 	.word	0x00033400
        /*0308*/ 	.short	0x010a
        /*030a*/ 	.byte	0xff
	.zero		1


	//   ....[28]....
        /*030c*/ 	.word	0x00001250
        /*0310*/ 	.word	0x00000002
        /*0314*/ 	.word	0x00000000
        /*0318*/ 	.short	0x0101
        /*031a*/ 	.byte	0xff
	.zero		1


	//   ....[29]....
        /*031c*/ 	.word	0x000015b0
        /*0320*/ 	.word	0x00000003
        /*0324*/ 	.word	0x000334a0
        /*0328*/ 	.short	0x010a
        /*032a*/ 	.byte	0x09
	.zero		1


	//   ....[30]....
        /*032c*/ 	.word	0x00001670
        /*0330*/ 	.word	0x000000ff
        /*0334*/ 	.word	0x00033460
        /*0338*/ 	.short	0x010a
        /*033a*/ 	.byte	0x0e
	.zero		1


	//   ....[31]....
        /*033c*/ 	.word	0x00001a50
        /*0340*/ 	.word	0x000000ff
        /*0344*/ 	.word	0x00033460
        /*0348*/ 	.short	0x010a
        /*034a*/ 	.byte	0x0a
	.zero		1


	//   ....[32]....
        /*034c*/ 	.word	0x00001e80
        /*0350*/ 	.word	0x00000002
        /*0354*/ 	.word	0x000334a0
        /*0358*/ 	.short	0x010a
        /*035a*/ 	.byte	0xff
	.zero		1


	//   ....[33]....
        /*035c*/ 	.word	0x00002120
        /*0360*/ 	.word	0x0000001a
        /*0364*/ 	.word	0x00000030
        /*0368*/ 	.short	0x010a
        /*036a*/ 	.byte	0xff
	.zero		1


	//   ....[34]....
        /*036c*/ 	.word	0x00002590
        /*0370*/ 	.word	0x0000001c
        /*0374*/ 	.word	0x00000030
        /*0378*/ 	.short	0x010a
        /*037a*/ 	.byte	0xff
	.zero		1


	//   ....[35]....
        /*037c*/ 	.word	0x00002790
        /*0380*/ 	.word	0x0000001a
        /*0384*/ 	.word	0x00000030
        /*0388*/ 	.short	0x010a
        /*038a*/ 	.byte	0xff
	.zero		1


	//   ....[36]....
        /*038c*/ 	.word	0x000029a0
        /*0390*/ 	.word	0x0000001c
        /*0394*/ 	.word	0x00000030
        /*0398*/ 	.short	0x010a
        /*039a*/ 	.byte	0xff
	.zero		1


	//   ....[37]....
        /*039c*/ 	.word	0x00002b80
        /*03a0*/ 	.word	0x0000001a
        /*03a4*/ 	.word	0x00000030
        /*03a8*/ 	.short	0x010a
        /*03aa*/ 	.byte	0xff
	.zero		1


	//   ....[38]....
        /*03ac*/ 	.word	0x00002ec0
        /*03b0*/ 	.word	0x0000001c
        /*03b4*/ 	.word	0x00000030
        /*03b8*/ 	.short	0x010a
        /*03ba*/ 	.byte	0xff
	.zero		1


	//   ....[39]....
        /*03bc*/ 	.word	0x000030b0
        /*03c0*/ 	.word	0x0000001a
        /*03c4*/ 	.word	0x00000030
        /*03c8*/ 	.short	0x010a
        /*03ca*/ 	.byte	0xff
	.zero		1


	//   ....[40]....
        /*03cc*/ 	.word	0x000032c0
        /*03d0*/ 	.word	0x0000001c
        /*03d4*/ 	.word	0x00000030
        /*03d8*/ 	.short	0x010a
        /*03da*/ 	.byte	0xff
	.zero		1


	//   ....[41]....
        /*03dc*/ 	.word	0x000034a0
        /*03e0*/ 	.word	0x0000001a
        /*03e4*/ 	.word	0x00000030
        /*03e8*/ 	.short	0x010a
        /*03ea*/ 	.byte	0xff
	.zero		1


	//   ....[42]....
        /*03ec*/ 	.word	0x000037e0
        /*03f0*/ 	.word	0x0000001c
        /*03f4*/ 	.word	0x00000030
        /*03f8*/ 	.short	0x010a
        /*03fa*/ 	.byte	0xff
	.zero		1


	//   ....[43]....
        /*03fc*/ 	.word	0x000039d0
        /*0400*/ 	.word	0x0000001a
        /*0404*/ 	.word	0x00000030
        /*0408*/ 	.short	0x010a
        /*040a*/ 	.byte	0xff
	.zero		1


	//   ....[44]....
        /*040c*/ 	.word	0x00003be0
        /*0410*/ 	.word	0x0000001c
        /*0414*/ 	.word	0x00000030
        /*0418*/ 	.short	0x010a
        /*041a*/ 	.byte	0xff
	.zero		1


	//   ....[45]....
        /*041c*/ 	.word	0x00003dd0
        /*0420*/ 	.word	0x0000001a
        /*0424*/ 	.word	0x00000030
        /*0428*/ 	.short	0x010a
        /*042a*/ 	.byte	0xff
	.zero		1


	//   ....[46]....
        /*042c*/ 	.word	0x000040f0
        /*0430*/ 	.word	0x00000016
        /*0434*/ 	.word	0x00000030
        /*0438*/ 	.short	0x010a
        /*043a*/ 	.byte	0xff
	.zero		1


	//   ....[47]....
        /*043c*/ 	.word	0x00004300
        /*0440*/ 	.word	0x00000018
        /*0444*/ 	.word	0x00000030
        /*0448*/ 	.short	0x010a
        /*044a*/ 	.byte	0xff
	.zero		1


	//   ....[48]....
        /*044c*/ 	.word	0x000044c0
        /*0450*/ 	.word	0x00000004
        /*0454*/ 	.word	0x00000030
        /*0458*/ 	.short	0x010a
        /*045a*/ 	.byte	0xff
	.zero		1


	//   ....[49]....
        /*045c*/ 	.word	0x000049d0
        /*0460*/ 	.word	0x00000003
        /*0464*/ 	.word	0x00033490
        /*0468*/ 	.short	0x010a
        /*046a*/ 	.byte	0xff
	.zero		1


	//   ....[50]....
        /*046c*/ 	.word	0x00006150
        /*0470*/ 	.word	0x00000003
        /*0474*/ 	.word	0x00000000
        /*0478*/ 	.short	0x0101
        /*047a*/ 	.byte	0xff
	.zero		1


	//   ....[51]....
        /*047c*/ 	.word	0x000064c0
        /*0480*/ 	.word	0x0000000a
        /*0484*/ 	.word	0x00000000
        /*0488*/ 	.short	0x010a
        /*048a*/ 	.byte	0xff
	.zero		1


	//   ....[52]....
        /*048c*/ 	.word	0x00006520
        /*0490*/ 	.word	0x00000006
        /*0494*/ 	.word	0x00000000
        /*0498*/ 	.short	0x010a
        /*049a*/ 	.byte	0xff
	.zero		1


	//   ....[53]....
        /*049c*/ 	.word	0x00006580
        /*04a0*/ 	.word	0x00000002
        /*04a4*/ 	.word	0x00033400
        /*04a8*/ 	.short	0x010a
        /*04aa*/ 	.byte	0xff
	.zero		1


	//   ....[54]....
        /*04ac*/ 	.word	0x00006600
        /*04b0*/ 	.word	0x00000003
        /*04b4*/ 	.word	0x000334a0
        /*04b8*/ 	.short	0x010a
        /*04ba*/ 	.byte	0xff
	.zero		1


	//   ....[55]....
        /*04bc*/ 	.word	0x00006670
        /*04c0*/ 	.word	0x00000005
        /*04c4*/ 	.word	0x00033460
        /*04c8*/ 	.short	0x010a
        /*04ca*/ 	.byte	0xff
	.zero		1


	//   ....[56]....
        /*04cc*/ 	.word	0x000066e0
        /*04d0*/ 	.word	0x00000003
        /*04d4*/ 	.word	0x00033460
        /*04d8*/ 	.short	0x010a
        /*04da*/ 	.byte	0xff
	.zero		1


	//   ....[57]....
        /*04dc*/ 	.word	0x00006740
        /*04e0*/ 	.word	0x0000001a
        /*04e4*/ 	.word	0x00000030
        /*04e8*/ 	.short	0x010a
        /*04ea*/ 	.byte	0xff
	.zero		1


	//   ....[58]....
        /*04ec*/ 	.word	0x000067a0
        /*04f0*/ 	.word	0x0000001c
        /*04f4*/ 	.word	0x00000030
        /*04f8*/ 	.short	0x010a
        /*04fa*/ 	.byte	0xff
	.zero		1


	//   ....[59]....
        /*04fc*/ 	.word	0x00006810
        /*0500*/ 	.word	0x0000001a
        /*0504*/ 	.word	0x00000030
        /*0508*/ 	.short	0x010a
        /*050a*/ 	.byte	0xff
	.zero		1


	//   ....[60]....
        /*050c*/ 	.word	0x00006870
        /*0510*/ 	.word	0x0000001c
        /*0514*/ 	.word	0x00000030
        /*0518*/ 	.short	0x010a
        /*051a*/ 	.byte	0xff
	.zero		1


	//   ....[61]....
        /*051c*/ 	.word	0x000068e0
        /*0520*/ 	.word	0x0000001a
        /*0524*/ 	.word	0x00000030
        /*0528*/ 	.short	0x010a
        /*052a*/ 	.byte	0xff
	.zero		1


	//   ....[62]....
        /*052c*/ 	.word	0x00006940
        /*0530*/ 	.word	0x0000001c
        /*0534*/ 	.word	0x00000030
        /*0538*/ 	.short	0x010a
        /*053a*/ 	.byte	0xff
	.zero		1


	//   ....[63]....
        /*053c*/ 	.word	0x000069b0
        /*0540*/ 	.word	0x0000001a
        /*0544*/ 	.word	0x00000030
        /*0548*/ 	.short	0x010a
        /*054a*/ 	.byte	0xff
	.zero		1


	//   ....[64]....
        /*054c*/ 	.word	0x00006a10
        /*0550*/ 	.word	0x0000001c
        /*0554*/ 	.word	0x00000030
        /*0558*/ 	.short	0x010a
        /*055a*/ 	.byte	0xff
	.zero		1


	//   ....[65]....
        /*055c*/ 	.word	0x00006a80
        /*0560*/ 	.word	0x0000001a
        /*0564*/ 	.word	0x00000030
        /*0568*/ 	.short	0x010a
        /*056a*/ 	.byte	0xff
	.zero		1


	//   ....[66]....
        /*056c*/ 	.word	0x00006ae0
        /*0570*/ 	.word	0x0000001c
        /*0574*/ 	.word	0x00000030
        /*0578*/ 	.short	0x010a
        /*057a*/ 	.byte	0xff
	.zero		1


	//   ....[67]....
        /*057c*/ 	.word	0x00006b50
        /*0580*/ 	.word	0x0000001a
        /*0584*/ 	.word	0x00000030
        /*0588*/ 	.short	0x010a
        /*058a*/ 	.byte	0xff
	.zero		1


	//   ....[68]....
        /*058c*/ 	.word	0x00006bb0
        /*0590*/ 	.word	0x0000001c
        /*0594*/ 	.word	0x00000030
        /*0598*/ 	.short	0x010a
        /*059a*/ 	.byte	0xff
	.zero		1


	//   ....[69]....
        /*059c*/ 	.word	0x00006c20
        /*05a0*/ 	.word	0x0000001a
        /*05a4*/ 	.word	0x00000030
        /*05a8*/ 	.short	0x010a
        /*05aa*/ 	.byte	0xff
	.zero		1


	//   ....[70]....
        /*05ac*/ 	.word	0x00006c90
        /*05b0*/ 	.word	0x00000016
        /*05b4*/ 	.word	0x00000030
        /*05b8*/ 	.short	0x010a
        /*05ba*/ 	.byte	0xff
	.zero		1


	//   ....[71]....
        /*05bc*/ 	.word	0x00006d00
        /*05c0*/ 	.word	0x00000018
        /*05c4*/ 	.word	0x00000030
        /*05c8*/ 	.short	0x010a
        /*05ca*/ 	.byte	0xff
	.zero		1


	//   ....[72]....
        /*05cc*/ 	.word	0x00006d70
        /*05d0*/ 	.word	0x00000004
        /*05d4*/ 	.word	0x00000030
        /*05d8*/ 	.short	0x010a
        /*05da*/ 	.byte	0xff
	.zero		1


	//   ....[73]....
        /*05dc*/ 	.word	0x00006dd0
        /*05e0*/ 	.word	0x00000003
        /*05e4*/ 	.word	0x00033490
        /*05e8*/ 	.short	0x010a
        /*05ea*/ 	.byte	0xff
	.zero		1


	//----- nvinfo : EIATTR_NUM_MBARRIERS
	.align		4
.L_59:
        /*05ec*/ 	.byte	0x03, 0x38
        /*05ee*/ 	.short	0x0016


	//----- nvinfo : EIATTR_EXIT_INSTR_OFFSETS
	.align		4
        /*05f0*/ 	.byte	0x04, 0x1c
        /*05f2*/ 	.short	(.L_61 - .L_60)


	//   ....[0]....
.L_60:
        /*05f4*/ 	.word	0x00000cc0


	//   ....[1]....
        /*05f8*/ 	.word	0x000012b0


	//   ....[2]....
        /*05fc*/ 	.word	0x00001e00


	//   ....[3]....
        /*0600*/ 	.word	0x00001eb0


	//   ....[4]....
        /*0604*/ 	.word	0x00001f10


	//   ....[5]....
        /*0608*/ 	.word	0x00004690


	//   ....[6]....
        /*060c*/ 	.word	0x000046f0


	//   ....[7]....
        /*0610*/ 	.word	0x000062b0


	//   ....[8]....
        /*0614*/ 	.word	0x000064a0


	//----- nvinfo : EIATTR_MAX_THREADS
	.align		4
.L_61:
        /*0618*/ 	.byte	0x04, 0x05
        /*061a*/ 	.short	(.L_63 - .L_62)
.L_62:
        /*061c*/ 	.word	0x00000100
        /*0620*/ 	.word	0x00000001
        /*0624*/ 	.word	0x00000001


	//----- nvinfo : EIATTR_CRS_STACK_SIZE
	.align		4
.L_63:
        /*0628*/ 	.byte	0x04, 0x1e
        /*062a*/ 	.short	(.L_65 - .L_64)
.L_64:
        /*062c*/ 	.word	0x00000000


	//----- nvinfo : EIATTR_CBANK_PARAM_SIZE
	.align		4
.L_65:
        /*0630*/ 	.byte	0x03, 0x19
        /*0632*/ 	.short	0x02c0


	//----- nvinfo : EIATTR_PARAM_CBANK
	.align		4
        /*0634*/ 	.byte	0x04, 0x0a
        /*0636*/ 	.short	(.L_67 - .L_66)
	.align		4
.L_66:
        /*0638*/ 	.word	index@(.nv.constant0._ZN9deep_gemm24sm100_fp8_gemm_1d1d_implILN4cute4UMMA5MajorE0ELS3_0ELj0ELj7168ELj2048ELj128ELj224ELj128ELj1ELj128ELj128ELj64ELj6ELj128ELj128ELj2ELb0ELj140ELNS_8GemmTypeE0ELb0EN7cutlass10bfloat16_tENS_16EpilogueIdentityEEEvPijjj14CUtensorMap_stS9_S9_S9_S9_)
        /*063c*/ 	.short	0x0380
        /*063e*/ 	.short	0x02c0


	//----- nvinfo : EIATTR_SW_WAR
	.align		4
.L_67:
        /*0640*/ 	.byte	0x04, 0x36
        /*0642*/ 	.short	(.L_69 - .L_68)
.L_68:
        /*0644*/ 	.word	0x00000008
.L_69:


//--------------------- .nv.compat                --------------------------
	.section	.nv.compat,"",@"SHT_CUDA_COMPAT_INFO"
	.align	4
        /*0000*/ 	.byte	0x02, 0x02, 0x02, 0x00, 0x02, 0x05, 0x05, 0x00, 0x02, 0x03, 0x01, 0x00, 0x02, 0x06, 0x01, 0x00


//--------------------- .nv.callgraph             --------------------------
	.section	.nv.callgraph,"",@"SHT_CUDA_CALLGRAPH"
	.align	4
	.sectionentsize	8
	.align		4
        /*0000*/ 	.word	0x00000000
	.align		4
        /*0004*/ 	.word	0xffffffff
	.align		4
        /*0008*/ 	.word	0x00000000
	.align		4
        /*000c*/ 	.word	0xfffffffe
	.align		4
        /*0010*/ 	.word	0x00000000
	.align		4
        /*0014*/ 	.word	0xfffffffd
	.align		4
        /*0018*/ 	.word	0x00000000
	.align		4
        /*001c*/ 	.word	0xfffffffc


//--------------------- .nv.constant4             --------------------------
	.section	.nv.constant4,"a",@progbits
	.align	8
	.align		8
.nv.constant4:
        /*0000*/ 	.dword	_ZN47_INTERNAL_9f678392_9_kernel_cu_80955cbf_28974864cuda3std3__45__cpo5beginE
	.align		8
        /*0008*/ 	.dword	_ZN47_INTERNAL_9f678392_9_kernel_cu_80955cbf_28974864cuda3std3__45__cpo3endE
	.align		8
        /*0010*/ 	.dword	_ZN47_INTERNAL_9f678392_9_kernel_cu_80955cbf_28974864cuda3std3__45__cpo6cbeginE
	.align		8
        /*0018*/ 	.dword	_ZN47_INTERNAL_9f678392_9_kernel_cu_80955cbf_28974864cuda3std3__45__cpo4cendE
	.align		8
        /*0020*/ 	.dword	_ZN47_INTERNAL_9f678392_9_kernel_cu_80955cbf_28974864cuda3std3__449_GLOBAL__N__9f678392_9_kernel_cu_80955cbf_28974866ignoreE
	.align		8
        /*0028*/ 	.dword	_ZN47_INTERNAL_9f678392_9_kernel_cu_80955cbf_28974864cuda3std3__419piecewise_constructE
	.align		8
        /*0030*/ 	.dword	_ZN47_INTERNAL_9f678392_9_kernel_cu_80955cbf_28974864cuda3std3__48in_placeE
	.align		8
        /*0038*/ 	.dword	_ZN47_INTERNAL_9f678392_9_kernel_cu_80955cbf_28974864cuda3std6ranges3__45__cpo4swapE
	.align		8
        /*0040*/ 	.dword	_ZN47_INTERNAL_9f678392_9_kernel_cu_80955cbf_28974864cuda3std6ranges3__45__cpo9iter_moveE
	.align		8
        /*0048*/ 	.dword	_ZN47_INTERNAL_9f678392_9_kernel_cu_80955cbf_28974864cute7productE
	.align		8
        /*0050*/ 	.dword	_ZN47_INTERNAL_9f678392_9_kernel_cu_80955cbf_28974864cute1_E


//--------------------- .text._ZN9deep_gemm24sm100_fp8_gemm_1d1d_implILN4cute4UMMA5MajorE0ELS3_0ELj0ELj7168ELj2048ELj128ELj224ELj128ELj1ELj128ELj128ELj64ELj6ELj128ELj128ELj2ELb0ELj140ELNS_8GemmTypeE0ELb0EN7cutlass10bfloat16_tENS_16EpilogueIdentityEEEvPijjj14CUtensorMap_stS9_S9_S9_S9_ --------------------------
	.section	.text._ZN9deep_gemm24sm100_fp8_gemm_1d1d_implILN4cute4UMMA5MajorE0ELS3_0ELj0ELj7168ELj2048ELj128ELj224ELj128ELj1ELj128ELj128ELj64ELj6ELj128ELj128ELj2ELb0ELj140ELNS_8GemmTypeE0ELb0EN7cutlass10bfloat16_tENS_16EpilogueIdentityEEEvPijjj14CUtensorMap_stS9_S9_S9_S9_,"ax",@progbits
	.align	128
        .global         _ZN9deep_gemm24sm100_fp8_gemm_1d1d_implILN4cute4UMMA5MajorE0ELS3_0ELj0ELj7168ELj2048ELj128ELj224ELj128ELj1ELj128ELj128ELj64ELj6ELj128ELj128ELj2ELb0ELj140ELNS_8GemmTypeE0ELb0EN7cutlass10bfloat16_tENS_16EpilogueIdentityEEEvPijjj14CUtensorMap_stS9_S9_S9_S9_
        .type           _ZN9deep_gemm24sm100_fp8_gemm_1d1d_implILN4cute4UMMA5MajorE0ELS3_0ELj0ELj7168ELj2048ELj128ELj224ELj128ELj1ELj128ELj128ELj64ELj6ELj128ELj128ELj2ELb0ELj140ELNS_8GemmTypeE0ELb0EN7cutlass10bfloat16_tENS_16EpilogueIdentityEEEvPijjj14CUtensorMap_stS9_S9_S9_S9_,@function
        .size           _ZN9deep_gemm24sm100_fp8_gemm_1d1d_implILN4cute4UMMA5MajorE0ELS3_0ELj0ELj7168ELj2048ELj128ELj224ELj128ELj1ELj128ELj128ELj64ELj6ELj128ELj128ELj2ELb0ELj140ELNS_8GemmTypeE0ELb0EN7cutlass10bfloat16_tENS_16EpilogueIdentityEEEvPijjj14CUtensorMap_stS9_S9_S9_S9_,(.L_x_130 - _ZN9deep_gemm24sm100_fp8_gemm_1d1d_implILN4cute4UMMA5MajorE0ELS3_0ELj0ELj7168ELj2048ELj128ELj224ELj128ELj1ELj128ELj128ELj64ELj6ELj128ELj128ELj2ELb0ELj140ELNS_8GemmTypeE0ELb0EN7cutlass10bfloat16_tENS_16EpilogueIdentityEEEvPijjj14CUtensorMap_stS9_S9_S9_S9_)
        .other          _ZN9deep_gemm24sm100_fp8_gemm_1d1d_implILN4cute4UMMA5MajorE0ELS3_0ELj0ELj7168ELj2048ELj128ELj224ELj128ELj1ELj128ELj128ELj64ELj6ELj128ELj128ELj2ELb0ELj140ELNS_8GemmTypeE0ELb0EN7cutlass10bfloat16_tENS_16EpilogueIdentityEEEvPijjj14CUtensorMap_stS9_S9_S9_S9_,@"STO_CUDA_ENTRY STV_DEFAULT"
_ZN9deep_gemm24sm100_fp8_gemm_1d1d_implILN4cute4UMMA5MajorE0ELS3_0ELj0ELj7168ELj2048ELj128ELj224ELj128ELj1ELj128ELj128ELj64ELj6ELj128ELj128ELj2ELb0ELj140ELNS_8GemmTypeE0ELb0EN7cutlass10bfloat16_tENS_16EpilogueIdentityEEEvPijjj14CUtensorMap_stS9_S9_S9_S9_:
.text._ZN9deep_gemm24sm100_fp8_gemm_1d1d_implILN4cute4UMMA5MajorE0ELS3_0ELj0ELj7168ELj2048ELj128ELj224ELj128ELj1ELj128ELj128ELj64ELj6ELj128ELj128ELj2ELb0ELj140ELNS_8GemmTypeE0ELb0EN7cutlass10bfloat16_tENS_16EpilogueIdentityEEEvPijjj14CUtensorMap_stS9_S9_S9_S9_:
[----:B------:R-:W1:Y:S01]  /*0000*/  LDC R1, c[0x0][0x37c] ;  /* 0x0000df00ff017b82 */ /* 0x000e620000000800 */
[----:B------:R-:W2:Y:S02]  /*0010*/  S2R R0, SR_TID.X ;  /* 0x0000000000007919 */ /* 0x000ea40000002100 */
[----:B--2---:R-:W-:-:S05]  /*0020*/  SHF.R.U32.HI R0, RZ, 0x5, R0 ;  /* 0x00000005ff007819 */ /* 0x004fca0000011600 */
[----:B------:R-:W2:Y:S02]  /*0030*/  SHFL.IDX PT, R21, R0, RZ, 0x1f ;  /* 0x00001fff00157589 */ /* 0x000ea400000e0000 */
[----:B--2---:R-:W-:-:S13]  /*0040*/  ISETP.NE.AND P0, PT, R21, 0x2, PT ;  /* 0x000000021500780c */ /* 0x004fda0003f05270 */
[----:B-1----:R-:W-:Y:S05]  /*0050*/  @!P0 BRA `(.L_x_0) ;  /* 0x0000000400188947 */ /* 0x002fea0003800000 */
[----:B------:R-:W-:-:S13]  /*0060*/  ISETP.NE.AND P0, PT, R21, 0x1, PT ;  /* 0x000000011500780c */ /* 0x000fda0003f05270 */
[----:B------:R-:W-:Y:S05]  /*0070*/  @!P0 BRA `(.L_x_1) ;  /* 0x0000000000608947 */ /* 0x000fea0003800000 */
[----:B------:R-:W-:-:S13]  /*0080*/  ISETP.NE.AND P0, PT, R21, RZ, PT ;  /* 0x000000ff1500720c */ /* 0x000fda0003f05270 */
[----:B------:R-:W-:Y:S05]  /*0090*/  @P0 BRA `(.L_x_2) ;  /* 0x0000000800940947 */ /* 0x000fea0003800000 */
[----:B------:R-:W-:Y:S01]  /*00a0*/  ELECT P0, URZ, PT ;  /* 0x0000000000ff782f */ /* 0x000fe20003800000 */
[----:B------:R-:W-:-:S12]  /*00b0*/  BSSY.RECONVERGENT B0, `(.L_x_3) ;  /* 0x0000013000007945 */ /* 0x000fd80003800200 */
[----:B------:R-:W-:Y:S05]  /*00c0*/  @!P0 BRA `(.L_x_4) ;  /* 0x0000000000448947 */ /* 0x000fea0003800000 */
[----:B------:R-:W1:Y:S02]  /*00d0*/  LDCU.64 UR4, c[0x0][0x348] ;  /* 0x00006900ff0477ac */ /* 0x000e640008000a00 */
[----:B-1----:R-:W-:Y:S02]  /*00e0*/  UIADD3 UR12, UP4, UPT, UR4, 0x40, URZ ;  /* 0x00000040040c7890 */ /* 0x002fe4000ff9e0ff */
[----:B------:R-:W-:Y:S02]  /*00f0*/  UIADD3 UR10, UP3, UPT, UR4, 0xc0, URZ ;  /* 0x000000c0040a7890 */ /* 0x000fe4000ff7e0ff */
[----:B------:R-:W-:Y:S02]  /*0100*/  UIADD3 UR8, UP2, UPT, UR4, 0x140, URZ ;  /* 0x0000014004087890 */ /* 0x000fe4000ff5e0ff */
[----:B------:R-:W-:Y:S02]  /*0110*/  UIADD3 UR6, UP1, UPT, UR4, 0x1c0, URZ ;  /* 0x000001c004067890 */ /* 0x000fe4000ff3e0ff */
[----:B------:R-:W-:-:S02]  /*0120*/  UIADD3 UR4, UP0, UPT, UR4, 0x240, URZ ;  /* 0x0000024004047890 */ /* 0x000fc4000ff1e0ff */
[----:B------:R-:W-:Y:S02]  /*0130*/  UIADD3.X UR13, UPT, UPT, URZ, UR5, URZ, UP4, !UPT ;  /* 0x00000005ff0d7290 */ /* 0x000fe4000a7fe4ff */
[----:B------:R-:W-:Y:S02]  /*0140*/  UIADD3.X UR11, UPT, UPT, URZ, UR5, URZ, UP3, !UPT ;  /* 0x00000005ff0b7290 */ /* 0x000fe40009ffe4ff */
[----:B------:R-:W-:Y:S02]  /*0150*/  UIADD3.X UR9, UPT, UPT, URZ, UR5, URZ, UP2, !UPT ;  /* 0x00000005ff097290 */ /* 0x000fe400097fe4ff */
[----:B------:R-:W-:Y:S02]  /*0160*/  UIADD3.X UR7, UPT, UPT, URZ, UR5, URZ, UP1, !UPT ;  /* 0x00000005ff077290 */ /* 0x000fe40008ffe4ff */
[----:B------:R-:W-:Y:S01]  /*0170*/  UIADD3.X UR5, UPT, UPT, URZ, UR5, URZ, UP0, !UPT ;  /* 0x00000005ff057290 */ /* 0x000fe200087fe4ff */
[----:B------:R1:W-:Y:S02]  /*0180*/  UTMACCTL.PF [UR12] ;  /* 0x000000000c0079b9 */ /* 0x0003e40008040000 */
[----:B------:R1:W-:Y:S02]  /*0190*/  UTMACCTL.PF [UR10] ;  /* 0x000000000a0079b9 */ /* 0x0003e40008040000 */
[----:B------:R1:W-:Y:S02]  /*01a0*/  UTMACCTL.PF [UR8] ;  /* 0x00000000080079b9 */ /* 0x0003e40008040000 */
[----:B------:R1:W-:Y:S02]  /*01b0*/  UTMACCTL.PF [UR6] ;  /* 0x00000000060079b9 */ /* 0x0003e40008040000 */
[----:B------:R1:W-:Y:S02]  /*01c0*/  UTMACCTL.PF [UR4] ;  /* 0x00000000040079b9 */ /* 0x0003e40008040000 */
[----:B-1----:R-:W-:Y:S01]  /*01d0*/  NOP ;  /* 0x0000000000007918 */ /* 0x002fe20000000000 */
.L_x_4:
[----:B------:R-:W-:Y:S05]  /*01e0*/  BSYNC.RECONVERGENT B0 ;  /* 0x0000000000007941 */ /* 0x000fea0003800200 */
.L_x_3:
[----:B------:R-:W-:Y:S05]  /*01f0*/  BRA `(.L_x_2) ;  /* 0x00000008003c7947 */ /* 0x000fea0003800000 */
.L_x_1:
[----:B------:R-:W-:Y:S01]  /*0200*/  ELECT P0, URZ, PT ;  /* 0x0000000000ff782f */ /* 0x000fe20003800000 */
[----:B------:R-:W-:-:S12]  /*0210*/  BSSY.RECONVERGENT B0, `(.L_x_5) ;  /* 0x0000029000007945 */ /* 0x000fd80003800200 */
[----:B------:R-:W-:Y:S05]  /*0220*/  @!P0 BRA `(.L_x_6) ;  /* 0x00000000009c8947 */ /* 0x000fea0003800000 */
[----:B------:R-:W1:Y:S01]  /*0230*/  S2UR UR5, SR_CgaCtaId ;  /* 0x00000000000579c3 */ /* 0x000e620000008800 */
[----:B------:R-:W-:Y:S01]  /*0240*/  UMOV UR7, 0x400 ;  /* 0x0000040000077882 */ /* 0x000fe20000000000 */
[----:B------:R-:W-:Y:S01]  /*0250*/  UMOV UR6, 0x1 ;  /* 0x0000000100067882 */ /* 0x000fe20000000000 */
[----:B------:R-:W-:Y:S02]  /*0260*/  UMOV UR4, 0x40 ;  /* 0x0000004000047882 */ /* 0x000fe40000000000 */
[----:B------:R-:W-:-:S04]  /*0270*/  UIADD3 UR8, UPT, UPT, -UR4, 0x100000, URZ ;  /* 0x0010000004087890 */ /* 0x000fc8000fffe1ff */
[----:B------:R-:W-:Y:S02]  /*0280*/  USHF.L.U32 UR9, UR8, 0xb, URZ ;  /* 0x0000000b08097899 */ /* 0x000fe400080006ff */
[----:B------:R-:W-:Y:S01]  /*0290*/  USHF.L.U32 UR8, UR8, 0x1, URZ ;  /* 0x0000000108087899 */ /* 0x000fe200080006ff */
[----:B------:R-:W-:Y:S02]  /*02a0*/  UMOV UR4, 0x100 ;  /* 0x0000010000047882 */ /* 0x000fe40000000000 */
[----:B------:R-:W-:-:S04]  /*02b0*/  UIADD3 UR10, UPT, UPT, -UR4, 0x100000, URZ ;  /* 0x00100000040a7890 */ /* 0x000fc8000fffe1ff */
[----:B------:R-:W-:Y:S02]  /*02c0*/  USHF.L.U32 UR11, UR10, 0xb, URZ ;  /* 0x0000000b0a0b7899 */ /* 0x000fe400080006ff */
[----:B------:R-:W-:Y:S02]  /*02d0*/  USHF.L.U32 UR10, UR10, 0x1, URZ ;  /* 0x000000010a0a7899 */ /* 0x000fe400080006ff */
[----:B-1----:R-:W-:Y:S02]  /*02e0*/  ULEA UR5, UR5, UR7, 0x18 ;  /* 0x0000000705057291 */ /* 0x002fe4000f8ec0ff */
[----:B------:R-:W-:-:S04]  /*02f0*/  UIADD3 UR6, UPT, UPT, -UR6, 0x100000, URZ ;  /* 0x0010000006067890 */ /* 0x000fc8000fffe1ff */
[----:B------:R-:W-:Y:S02]  /*0300*/  USHF.L.U32 UR7, UR6, 0xb, URZ ;  /* 0x0000000b06077899 */ /* 0x000fe400080006ff */
[----:B------:R-:W-:Y:S01]  /*0310*/  USHF.L.U32 UR6, UR6, 0x1, URZ ;  /* 0x0000000106067899 */ /* 0x000fe200080006ff */
[----:B------:R-:W1:Y:S11]  /*0320*/  FENCE.VIEW.ASYNC.S ;  /* 0x00000000000073c6 */ /* 0x000e760000000000 */
[----:B-1----:R1:W2:Y:S01]  /*0330*/  SYNCS.EXCH.64 URZ, [UR5+0x33400], UR6 ;  /* 0x0334000605ff75b2 */ /* 0x0022a20008000100 */
[----:B------:R1:W3:Y:S01]  /*0340*/  SYNCS.EXCH.64 URZ, [UR5+0x33430], UR6 ;  /* 0x0334300605ff75b2 */ /* 0x0002e20008000100 */
[----:B------:R1:W4:Y:S01]  /*0350*/  SYNCS.EXCH.64 URZ, [UR5+0x33460], UR8 ;  /* 0x0334600805ff75b2 */ /* 0x0003220008000100 */
[----:B------:R1:W5:Y:S01]  /*0360*/  SYNCS.EXCH.64 URZ, [UR5+0x33408], UR6 ;  /* 0x0334080605ff75b2 */ /* 0x0003620008000100 */
[----:B------:R1:W1:Y:S01]  /*0370*/  SYNCS.EXCH.64 URZ, [UR5+0x33438], UR6 ;  /* 0x0334380605ff75b2 */ /* 0x0002620008000100 */
        /* <DEDUP_REMOVED lines=17> */
[----:B------:R-:W-:Y:S01]  /*0490*/  NOP ;  /* 0x0000000000007918 */ /* 0x000fe20000000000 */
.L_x_6:
[----:B-1----:R-:W-:Y:S05]  /*04a0*/  BSYNC.RECONVERGENT B0 ;  /* 0x0000000000007941 */ /* 0x002fea0003800200 */
.L_x_5:
[----:B------:R-:W-:Y:S05]  /*04b0*/  BRA `(.L_x_2) ;  /* 0x00000004008c7947 */ /* 0x000fea0003800000 */
.L_x_0:
[----:B------:R-:W1:Y:S01]  /*04c0*/  S2R R4, SR_CgaCtaId ;  /* 0x0000000000047919 */ /* 0x000e620000008800 */
[----:B------:R-:W-:Y:S01]  /*04d0*/  NOP ;  /* 0x0000000000007918 */ /* 0x000fe20000000000 */
[----:B------:R-:W-:-:S04]  /*04e0*/  MOV R3, 0x40 ;  /* 0x0000004000037802 */ /* 0x000fc80000000f00 */
[----:B-1----:R-:W-:Y:S02]  /*04f0*/  LEA R2, R4, R3, 0x18 ;  /* 0x0000000304027211 */ /* 0x002fe400078ec0ff */
[----:B------:R-:W-:-:S03]  /*0500*/  MOV R3, 0x400 ;  /* 0x0000040000037802 */ /* 0x000fc60000000f00 */
[----:B------:R-:W1:Y:S02]  /*0510*/  LDS.U8 R0, [R2] ;  /* 0x0000000002007984 */ /* 0x000e640000000000 */
[----:B-1----:R-:W-:Y:S02]  /*0520*/  ISETP.NE.AND P0, PT, R0, RZ, PT ;  /* 0x000000ff0000720c */ /* 0x002fe40003f05270 */
[----:B------:R-:W-:-:S11]  /*0530*/  LEA R0, R4, R3, 0x18 ;  /* 0x0000000304007211 */ /* 0x000fd600078ec0ff */
[----:B------:R-:W-:Y:S05]  /*0540*/  @P0 BRA `(.L_x_7) ;  /* 0x0000000400500947 */ /* 0x000fea0003800000 */
[C---:B------:R-:W-:Y:S02]  /*0550*/  LOP3.LUT R2, R4.reuse, 0x1, RZ, 0xc0, !PT ;  /* 0x0000000104027812 */ /* 0x040fe400078ec0ff */
[----:B------:R-:W-:Y:S02]  /*0560*/  LOP3.LUT R11, R4, 0x1, RZ, 0x3c, !PT ;  /* 0x00000001040b7812 */ /* 0x000fe400078e3cff */
[----:B------:R-:W-:-:S13]  /*0570*/  ISETP.NE.U32.AND P1, PT, R2, 0x1, PT ;  /* 0x000000010200780c */ /* 0x000fda0003f25070 */
[----:B------:R-:W-:Y:S05]  /*0580*/  @!P1 BRA `(.L_x_8) ;  /* 0x0000000000c49947 */ /* 0x000fea0003800000 */
[----:B------:R-:W-:Y:S01]  /*0590*/  ELECT P0, URZ, PT ;  /* 0x0000000000ff782f */ /* 0x000fe20003800000 */
[----:B------:R-:W-:-:S12]  /*05a0*/  BSSY B0, `(.L_x_8) ;  /* 0x000002f000007945 */ /* 0x000fd80003800000 */
[----:B------:R-:W-:Y:S05]  /*05b0*/  @!P0 BRA `(.L_x_9) ;  /* 0x0000000000b48947 */ /* 0x000fea0003800000 */
[----:B------:R-:W-:-:S05]  /*05c0*/  UMOV UR4, 0x10 ;  /* 0x0000001000047882 */ /* 0x000fca0000000000 */
[----:B------:R-:W-:Y:S04]  /*05d0*/  DEPBAR.LE SB1, 0x36 ;  /* 0x00009d800000791a */ /* 0x000fe80000000000 */
[----:B------:R-:W1:Y:S02]  /*05e0*/  UTCATOMSWS.2CTA.FIND_AND_SET.ALIGN UP0, UR4, UR4 ;  /* 0x00000004000475e3 */ /* 0x000e640008200800 */
[----:B-1----:R-:W-:Y:S01]  /*05f0*/  PLOP3.LUT P0, PT, PT, PT, UP0, 0x80, 0x8 ;  /* 0x000000000008781c */ /* 0x002fe20003f0f008 */
[----:B------:R-:W-:-:S03]  /*0600*/  IMAD.U32 R9, RZ, RZ, UR4 ;  /* 0x00000004ff097e24 */ /* 0x000fc6000f8e00ff */
[----:B------:R-:W-:-:S04]  /*0610*/  SEL R2, RZ, 0xffffffff, !P0 ;  /* 0xffffffffff027807 */ /* 0x000fc80004000000 */
[----:B------:R-:W-:-:S13]  /*0620*/  ISETP.NE.AND P0, PT, R2, RZ, PT ;  /* 0x000000ff0200720c */ /* 0x000fda0003f05270 */
[----:B------:R-:W-:Y:S05]  /*0630*/  @P0 BRA `(.L_x_10) ;  /* 0x0000000000240947 */ /* 0x000fea0003800000 */
.L_x_11:
[----:B------:R-:W-:Y:S05]  /*0640*/  NANOSLEEP 0x64 ;  /* 0x000000640000795d */ /* 0x000fea0003800000 */
[----:B------:R-:W-:-:S05]  /*0650*/  UMOV UR4, 0x10 ;  /* 0x0000001000047882 */ /* 0x000fca0000000000 */
[----:B------:R-:W-:Y:S04]  /*0660*/  DEPBAR.LE SB1, 0x36 ;  /* 0x00009d800000791a */ /* 0x000fe80000000000 */
[----:B------:R-:W1:Y:S02]  /*0670*/  UTCATOMSWS.2CTA.FIND_AND_SET.ALIGN UP0, UR4, UR4 ;  /* 0x00000004000475e3 */ /* 0x000e640008200800 */
[----:B-1----:R-:W-:Y:S01]  /*0680*/  PLOP3.LUT P0, PT, PT, PT, UP0, 0x80, 0x8 ;  /* 0x000000000008781c */ /* 0x002fe20003f0f008 */
[----:B------:R-:W-:-:S03]  /*0690*/  IMAD.U32 R9, RZ, RZ, UR4 ;  /* 0x00000004ff097e24 */ /* 0x000fc6000f8e00ff */
[----:B------:R-:W-:-:S04]  /*06a0*/  SEL R2, RZ, 0xffffffff, !P0 ;  /* 0xffffffffff027807 */ /* 0x000fc80004000000 */
[----:B------:R-:W-:-:S13]  /*06b0*/  ISETP.NE.AND P0, PT, R2, RZ, PT ;  /* 0x000000ff0200720c */ /* 0x000fda0003f05270 */
[----:B------:R-:W-:Y:S05]  /*06c0*/  @!P0 BRA `(.L_x_11) ;  /* 0xfffffffc00dc8947 */ /* 0x000fea000383ffff */
.L_x_10:
[----:B------:R-:W-:Y:S01]  /*06d0*/  MOV R3, 0x60 ;  /* 0x0000006000037802 */ /* 0x000fe20000000f00 */
[----:B------:R-:W-:Y:S02]  /*06e0*/  VIADD R2, R0, 0x334b0 ;  /* 0x000334b000027836 */ /* 0x000fe40000000000 */
[----:B------:R-:W-:Y:S01]  /*06f0*/  IMAD.MOV.U32 R8, RZ, RZ, 0x4 ;  /* 0x00000004ff087424 */ /* 0x000fe200078e00ff */
[----:B------:R-:W-:Y:S02]  /*0700*/  LEA R12, R4, R3, 0x18 ;  /* 0x00000003040c7211 */ /* 0x000fe400078ec0ff */
[----:B------:R-:W-:-:S03]  /*0710*/  MOV R3, 0x58 ;  /* 0x0000005800037802 */ /* 0x000fc60000000f00 */
[----:B------:R-:W1:Y:S01]  /*0720*/  LDS R6, [R12] ;  /* 0x000000000c067984 */ /* 0x000e620000000800 */
[----:B------:R-:W-:Y:S01]  /*0730*/  LEA R10, R4, R3, 0x18 ;  /* 0x00000003040a7211 */ /* 0x000fe200078ec0ff */
[----:B-1----:R-:W-:-:S04]  /*0740*/  IMAD.U32 R6, R6, -0x80000000, RZ ;  /* 0x8000000006067824 */ /* 0x002fc800078e00ff */
[----:B------:R-:W1:Y:S02]  /*0750*/  SYNCS.PHASECHK.TRANS64.TRYWAIT P0, [R10+URZ], R6 ;  /* 0x000000060a0075a7 */ /* 0x000e6400080011ff */
[----:B-1----:R-:W-:Y:S05]  /*0760*/  @P0 BRA `(.L_x_12) ;  /* 0x0000000000080947 */ /* 0x002fea0003800000 */
[----:B------:R-:W1:Y:S02]  /*0770*/  SYNCS.PHASECHK.TRANS64.TRYWAIT P0, [R10+URZ], R6 ;  /* 0x000000060a0075a7 */ /* 0x000e6400080011ff */
[----:B-1----:R-:W-:Y:S05]  /*0780*/  @!P0 BRA `(.L_x_13) ;  /* 0x0000005c00488947 */ /* 0x002fea0003800000 */
.L_x_12:
[----:B------:R-:W-:Y:S01]  /*0790*/  PRMT R3, R11, 0x654, R10 ;  /* 0x000006540b037816 */ /* 0x000fe2000000000a */
[----:B-1----:R-:W-:Y:S01]  /*07a0*/  IMAD.SHL.U32 R7, R9, 0x20, RZ ;  /* 0x0000002009077824 */ /* 0x002fe200078e00ff */
[----:B------:R-:W-:Y:S01]  /*07b0*/  PRMT R2, R11, 0x654, R2 ;  /* 0x000006540b027816 */ /* 0x000fe20000000002 */
[----:B------:R-:W-:Y:S01]  /*07c0*/  IMAD.MOV.U32 R6, RZ, RZ, 0xffff ;  /* 0x0000ffffff067424 */ /* 0x000fe200078e00ff */
[----:B------:R1:W-:Y:S01]  /*07d0*/  SYNCS.ARRIVE.TRANS64.RED RZ, [R3+URZ], R8 ;  /* 0x0000000803ff79a7 */ /* 0x0003e200080004ff */
[----:B------:R-:W-:Y:S01]  /*07e0*/  IMAD.MOV.U32 R5, RZ, RZ, 0x1 ;  /* 0x00000001ff057424 */ /* 0x000fe200078e00ff */
[----:B------:R1:W-:Y:S01]  /*07f0*/  STS [R0+0x334b0], R7 ;  /* 0x0334b00700007388 */ /* 0x0003e20000000800 */
[----:B------:R-:W-:Y:S01]  /*0800*/  VIADD R10, R9, 0x10 ;  /* 0x00000010090a7836 */ /* 0x000fe20000000000 */
[----:B------:R-:W-:Y:S02]  /*0810*/  SHF.L.U32 R6, R6, R9, RZ ;  /* 0x0000000906067219 */ /* 0x000fe400000006ff */
[----:B------:R1:W-:Y:S01]  /*0820*/  STAS [R2.64], R9 ;  /* 0x0000000902007dbd */ /* 0x0003e2000c0008ff */
[----:B------:R-:W-:-:S02]  /*0830*/  MOV R15, 0x50 ;  /* 0x00000050000f7802 */ /* 0x000fc40000000f00 */
[----:B------:R-:W-:Y:S02]  /*0840*/  SHF.L.U32 R13, R5, R10, RZ ;  /* 0x0000000a050d7219 */ /* 0x000fe400000006ff */
[----:B------:R-:W-:Y:S02]  /*0850*/  LEA R15, R4, R15, 0x18 ;  /* 0x0000000f040f7211 */ /* 0x000fe400078ec0ff */
[----:B------:R-:W-:-:S05]  /*0860*/  LOP3.LUT R6, R13, R6, RZ, 0xfc, !PT ;  /* 0x000000060d067212 */ /* 0x000fca00078efcff */
[----:B------:R1:W-:Y:S04]  /*0870*/  ATOMS.OR RZ, [R15], R6 ;  /* 0x000000060fff738c */ /* 0x0003e80003000000 */
[----:B------:R1:W-:Y:S02]  /*0880*/  ATOMS.XOR RZ, [R12], R5 ;  /* 0x000000050cff738c */ /* 0x0003e40003800000 */
.L_x_9:
[----:B------:R-:W-:Y:S05]  /*0890*/  BSYNC B0 ;  /* 0x0000000000007941 */ /* 0x000fea0003800000 */
.L_x_8:
[----:B------:R-:W-:Y:S05]  /*08a0*/  @P1 BRA `(.L_x_14) ;  /* 0x0000000000881947 */ /* 0x000fea0003800000 */
[----:B------:R-:W-:Y:S05]  /*08b0*/  WARPSYNC.ALL ;  /* 0x0000000000007948 */ /* 0x000fea0003800000 */
[----:B------:R-:W-:Y:S01]  /*08c0*/  NOP ;  /* 0x0000000000007918 */ /* 0x000fe20000000000 */
[----:B------:R-:W-:-:S13]  /*08d0*/  ELECT P0, URZ, PT ;  /* 0x0000000000ff782f */ /* 0x000fda0003800000 */
[----:B------:R-:W-:Y:S05]  /*08e0*/  @!P0 BRA `(.L_x_14) ;  /* 0x0000000000788947 */ /* 0x000fea0003800000 */
[----:B-1----:R-:W-:Y:S02]  /*08f0*/  MOV R5, 0x60 ;  /* 0x0000006000057802 */ /* 0x002fe40000000f00 */
[----:B------:R-:W-:Y:S02]  /*0900*/  MOV R3, 0x58 ;  /* 0x0000005800037802 */ /* 0x000fe40000000f00 */
[C---:B------:R-:W-:Y:S02]  /*0910*/  LEA R5, R4.reuse, R5, 0x18 ;  /* 0x0000000504057211 */ /* 0x040fe400078ec0ff */
[----:B------:R-:W-:-:S03]  /*0920*/  LEA R6, R4, R3, 0x18 ;  /* 0x0000000304067211 */ /* 0x000fc600078ec0ff */
[----:B------:R-:W1:Y:S02]  /*0930*/  LDS R2, [R5] ;  /* 0x0000000005027984 */ /* 0x000e640000000800 */
[----:B-1----:R-:W-:-:S04]  /*0940*/  IMAD.U32 R2, R2, -0x80000000, RZ ;  /* 0x8000000002027824 */ /* 0x002fc800078e00ff */
[----:B------:R-:W1:Y:S02]  /*0950*/  SYNCS.PHASECHK.TRANS64.TRYWAIT P0, [R6+URZ], R2 ;  /* 0x00000002060075a7 */ /* 0x000e6400080011ff */
[----:B-1----:R-:W-:Y:S05]  /*0960*/  @P0 BRA `(.L_x_15) ;  /* 0x0000000000080947 */ /* 0x002fea0003800000 */
[----:B------:R-:W1:Y:S02]  /*0970*/  SYNCS.PHASECHK.TRANS64.TRYWAIT P0, [R6+URZ], R2 ;  /* 0x00000002060075a7 */ /* 0x000e6400080011ff */
[----:B-1----:R-:W-:Y:S05]  /*0980*/  @!P0 BRA `(.L_x_16) ;  /* 0x0000005800e08947 */ /* 0x002fea0003800000 */
.L_x_15:
[----:B------:R-:W2:Y:S01]  /*0990*/  LDS R8, [R0+0x334b0] ;  /* 0x0334b00000087984 */ /* 0x000ea20000000800 */
[----:B-1----:R-:W-:Y:S01]  /*09a0*/  IMAD.MOV.U32 R3, RZ, RZ, 0xffff ;  /* 0x0000ffffff037424 */ /* 0x002fe200078e00ff */
[----:B------:R-:W-:Y:S01]  /*09b0*/  PRMT R6, R11, 0x654, R6 ;  /* 0x000006540b067816 */ /* 0x000fe20000000006 */
[----:B------:R-:W-:Y:S02]  /*09c0*/  IMAD.MOV.U32 R2, RZ, RZ, 0x1 ;  /* 0x00000001ff027424 */ /* 0x000fe400078e00ff */
[C---:B--2---:R-:W-:Y:S01]  /*09d0*/  IMAD.SHL.U32 R9, R8.reuse, 0x20, RZ ;  /* 0x0000002008097824 */ /* 0x044fe200078e00ff */
[----:B------:R-:W-:Y:S01]  /*09e0*/  SHF.L.U32 R3, R3, R8, RZ ;  /* 0x0000000803037219 */ /* 0x000fe200000006ff */
[----:B------:R-:W-:-:S03]  /*09f0*/  VIADD R7, R8, 0x10 ;  /* 0x0000001008077836 */ /* 0x000fc60000000000 */
[----:B------:R2:W-:Y:S02]  /*0a00*/  STS [R0+0x334b0], R9 ;  /* 0x0334b00900007388 */ /* 0x0005e40000000800 */
[----:B------:R-:W-:Y:S02]  /*0a10*/  SHF.L.U32 R8, R2, R7, RZ ;  /* 0x0000000702087219 */ /* 0x000fe400000006ff */
[----:B------:R-:W-:Y:S02]  /*0a20*/  MOV R7, 0x50 ;  /* 0x0000005000077802 */ /* 0x000fe40000000f00 */
[----:B------:R-:W-:Y:S02]  /*0a30*/  LOP3.LUT R3, R8, R3, RZ, 0xfc, !PT ;  /* 0x0000000308037212 */ /* 0x000fe400078efcff */
[----:B------:R-:W-:-:S05]  /*0a40*/  LEA R4, R4, R7, 0x18 ;  /* 0x0000000704047211 */ /* 0x000fca00078ec0ff */
[----:B------:R2:W-:Y:S01]  /*0a50*/  ATOMS.OR RZ, [R4], R3 ;  /* 0x0000000304ff738c */ /* 0x0005e20003000000 */
[----:B------:R2:W-:Y:S03]  /*0a60*/  SYNCS.ARRIVE.TRANS64.RED.A1T0 RZ, [R6+URZ], RZ ;  /* 0x000000ff06ff79a7 */ /* 0x0005e600081004ff */
[----:B------:R2:W-:Y:S01]  /*0a70*/  ATOMS.XOR RZ, [R5], R2 ;  /* 0x0000000205ff738c */ /* 0x0005e20003800000 */
[----:B------:R-:W-:Y:S05]  /*0a80*/  BRA `(.L_x_14) ;  /* 0x0000000000107947 */ /* 0x000fea0003800000 */
.L_x_7:
[----:B------:R-:W-:Y:S02]  /*0a90*/  MOV R3, 0xffffffff ;  /* 0xffffffff00037802 */ /* 0x000fe40000000f00 */
[----:B------:R-:W-:-:S03]  /*0aa0*/  MOV R2, 0xad0 ;  /* 0x00000ad000027802 */ /* 0x000fc60000000f00 */
[----:B------:R1:W-:Y:S04]  /*0ab0*/  STS [R0+0x334b0], R3 ;  /* 0x0334b00300007388 */ /* 0x0003e80000000800 */
[----:B-1----:R-:W-:Y:S05]  /*0ac0*/  CALL.REL.NOINC `($__internal_1_$__cuda_sm10x_tcgen05_guardrail_trap_phase_invalid_during_alloc) ;  /* 0x0000006000e07944 */ /* 0x002fea0003c00000 */
.L_x_14:
[----:B------:R-:W-:Y:S05]  /*0ad0*/  WARPSYNC.ALL ;  /* 0x0000000000007948 */ /* 0x000fea0003800000 */
[----:B------:R-:W-:Y:S01]  /*0ae0*/  NOP ;  /* 0x0000000000007918 */ /* 0x000fe20000000000 */
.L_x_2:
[----:B------:R-:W1:Y:S02]  /*0af0*/  LDCU UR4, c[0x0][0x36c] ;  /* 0x00006d80ff0477ac */ /* 0x000e640008000800 */
[----:B-1----:R-:W-:-:S09]  /*0b00*/  UISETP.EQ.U32.AND UP0, UPT, UR4, 0x1, UPT ;  /* 0x000000010400788c */ /* 0x002fd2000bf02070 */
[----:B------:R-:W-:Y:S05]  /*0b10*/  BRA.U !UP0, `(.L_x_17) ;  /* 0x0000000108187547 */ /* 0x000fea000b800000 */
[----:B------:R-:W-:-:S00]  /*0b20*/  MEMBAR.ALL.CTA ;  /* 0x0000000000007992 */ /* 0x000fc00000008000 */
[----:B--2345:R-:W-:Y:S06]  /*0b30*/  MEMBAR.ALL.GPU ;  /* 0x0000000000007992 */ /* 0x03cfec000000a000 */
[----:B------:R-:W-:-:S00]  /*0b40*/  ERRBAR ;  /* 0x00000000000079ab */ /* 0x000fc00000000000 */
[----:B------:R-:W-:Y:S08]  /*0b50*/  CGAERRBAR ;  /* 0x00000000000075ab */ /* 0x000ff00000000000 */
[----:B------:R-:W-:Y:S01]  /*0b60*/  UCGABAR_ARV ;  /* 0x00000000000079c7 */ /* 0x000fe20008000000 */
[----:B------:R-:W-:Y:S05]  /*0b70*/  BRA `(.L_x_18) ;  /* 0x0000000000047947 */ /* 0x000fea0003800000 */
.L_x_17:
[----:B--2345:R-:W-:Y:S01]  /*0b80*/  NOP ;  /* 0x0000000000007918 */ /* 0x03cfe20000000000 */
.L_x_18:
[----:B------:R-:W-:Y:S05]  /*0b90*/  BRA.U !UP0, `(.L_x_19) ;  /* 0x00000001080c7547 */ /* 0x000fea000b800000 */
[----:B------:R-:W-:Y:S01]  /*0ba0*/  UCGABAR_WAIT ;  /* 0x0000000000007dc7 */ /* 0x000fe20008000000 */
[----:B------:R-:W-:Y:S01]  /*0bb0*/  CCTL.IVALL ;  /* 0x00000000ff00798f */ /* 0x000fe20002000000 */
[----:B------:R-:W-:Y:S05]  /*0bc0*/  BRA `(.L_x_20) ;  /* 0x0000000000047947 */ /* 0x000fea0003800000 */
.L_x_19:
[----:B------:R-:W-:Y:S06]  /*0bd0*/  BAR.SYNC.DEFER_BLOCKING 0x0 ;  /* 0x0000000000007b1d */ /* 0x000fec0000010000 */
.L_x_20:
[----:B------:R-:W1:Y:S01]  /*0be0*/  LDC R2, c[0x0][0x388] ;  /* 0x0000e200ff027b82 */ /* 0x000e620000000800 */
[----:B------:R-:W2:Y:S01]  /*0bf0*/  S2R R0, SR_LANEID ;  /* 0x0000000000007919 */ /* 0x000ea20000000000 */
[----:B------:R-:W-:Y:S01]  /*0c00*/  ISETP.NE.AND P0, PT, R21, RZ, PT ;  /* 0x000000ff1500720c */ /* 0x000fe20003f05270 */
[----:B-1----:R-:W-:-:S05]  /*0c10*/  VIADD R2, R2, 0x7f ;  /* 0x0000007f02027836 */ /* 0x002fca0000000000 */
[----:B------:R-:W-:-:S05]  /*0c20*/  SHF.R.U32.HI R20, RZ, 0x7, R2 ;  /* 0x00000007ff147819 */ /* 0x000fca0000011602 */
[----:B------:R-:W-:Y:S02]  /*0c30*/  IMAD.SHL.U32 R3, R20, 0x20, RZ ;  /* 0x0000002014037824 */ /* 0x000fe400078e00ff */
[----:B--2---:R-:W-:Y:S05]  /*0c40*/  @!P0 BRA `(.L_x_21) ;  /* 0x0000001000a08947 */ /* 0x004fea0003800000 */
[----:B------:R-:W-:Y:S01]  /*0c50*/  ISETP.NE.AND P0, PT, R21, 0x1, PT ;  /* 0x000000011500780c */ /* 0x000fe20003f05270 */
[----:B------:R-:W1:-:S12]  /*0c60*/  S2UR UR5, SR_CgaCtaId ;  /* 0x00000000000579c3 */ /* 0x000e580000008800 */
[----:B------:R-:W-:Y:S05]  /*0c70*/  @!P0 BRA `(.L_x_22) ;  /* 0x0000000400988947 */ /* 0x000fea0003800000 */
[----:B------:R-:W-:-:S13]  /*0c80*/  ISETP.NE.AND P0, PT, R21, 0x2, PT ;  /* 0x000000021500780c */ /* 0x000fda0003f05270 */
[----:B------:R-:W-:Y:S05]  /*0c90*/  @P0 BRA `(.L_x_23) ;  /* 0x00000038008c0947 */ /* 0x000fea0003800000 */
[----:B------:R-:W2:Y:S02]  /*0ca0*/  S2UR UR4, SR_CTAID.X ;  /* 0x00000000000479c3 */ /* 0x000ea40000002500 */
[----:B--2---:R-:W-:-:S13]  /*0cb0*/  ISETP.LE.U32.AND P0, PT, R3, UR4, PT ;  /* 0x0000000403007c0c */ /* 0x004fda000bf03070 */
[----:B-1----:R-:W-:Y:S05]  /*0cc0*/  @P0 EXIT ;  /* 0x000000000000094d */ /* 0x002fea0003800000 */
[----:B------:R-:W-:Y:S01]  /*0cd0*/  ULOP3.LUT UR4, URZ, UR4, URZ, 0x33, !UPT ;  /* 0x00000004ff047292 */ /* 0x000fe2000f8e33ff */
[--C-:B------:R-:W-:Y:S01]  /*0ce0*/  SHF.R.U32.HI R7, RZ, 0x3, R0.reuse ;  /* 0x00000003ff077819 */ /* 0x100fe20000011600 */
[----:B------:R-:W-:Y:S02]  /*0cf0*/  HFMA2 R16, -RZ, RZ, 0, 0 ;  /* 0x00000000ff107431 */ /* 0x000fe400000001ff */
[----:B------:R-:W-:Y:S01]  /*0d00*/  IMAD.MOV.U32 R15, RZ, RZ, RZ ;  /* 0x000000ffff0f7224 */ /* 0x000fe200078e00ff */
[----:B------:R-:W-:Y:S01]  /*0d10*/  UMOV UR5, URZ ;  /* 0x000000ff00057c82 */ /* 0x000fe20008000000 */
[----:B------:R-:W-:Y:S01]  /*0d20*/  LOP3.LUT R5, R7, 0x2, RZ, 0x3c, !PT ;  /* 0x0000000207057812 */ /* 0x000fe200078e3cff */
[----:B------:R-:W-:Y:S01]  /*0d30*/  VIADD R25, R3, UR4 ;  /* 0x0000000403197c36 */ /* 0x000fe20008000000 */
[C---:B------:R-:W-:Y:S01]  /*0d40*/  LOP3.LUT R17, R7.reuse, 0x3, RZ, 0x3c, !PT ;  /* 0x0000000307117812 */ /* 0x040fe200078e3cff */
[C---:B------:R-:W-:Y:S01]  /*0d50*/  IMAD.SHL.U32 R21, R7.reuse, 0x20, RZ ;  /* 0x0000002007157824 */ /* 0x040fe200078e00ff */
[----:B------:R-:W-:Y:S01]  /*0d60*/  LOP3.LUT R19, R7, 0x1, RZ, 0x3c, !PT ;  /* 0x0000000107137812 */ /* 0x000fe200078e3cff */
[C---:B------:R-:W-:Y:S01]  /*0d70*/  IMAD R20, R0.reuse, 0x4, R7 ;  /* 0x0000000400147824 */ /* 0x040fe200078e0207 */
[----:B------:R-:W-:Y:S01]  /*0d80*/  SHF.R.U32.HI R25, RZ, 0x2, R25 ;  /* 0x00000002ff197819 */ /* 0x000fe20000011619 */
[C---:B------:R-:W-:Y:S01]  /*0d90*/  IMAD.IADD R24, R21.reuse, 0x1, R0 ;  /* 0x0000000115187824 */ /* 0x040fe200078e0200 */
[C---:B------:R-:W-:Y:S01]  /*0da0*/  LOP3.LUT R23, R21.reuse, 0x20, RZ, 0x3c, !PT ;  /* 0x0000002015177812 */ /* 0x040fe200078e3cff */
[----:B------:R-:W-:Y:S01]  /*0db0*/  IMAD R18, R0, 0x4, R5 ;  /* 0x0000000400127824 */ /* 0x000fe200078e0205 */
[----:B------:R-:W-:Y:S01]  /*0dc0*/  LOP3.LUT R3, R21, 0x40, RZ, 0x3c, !PT ;  /* 0x0000004015037812 */ /* 0x000fe200078e3cff */
[----:B------:R-:W-:Y:S01]  /*0dd0*/  IMAD.HI.U32 R25, R25, 0x3a83a83b, RZ ;  /* 0x3a83a83b19197827 */ /* 0x000fe200078e00ff */
[----:B------:R-:W-:-:S02]  /*0de0*/  LOP3.LUT R21, R21, 0x60, RZ, 0x3c, !PT ;  /* 0x0000006015157812 */ /* 0x000fc400078e3cff */
[C---:B------:R-:W-:Y:S01]  /*0df0*/  LEA R19, R0.reuse, R19, 0x2 ;  /* 0x0000001300137211 */ /* 0x040fe200078e10ff */
[----:B------:R-:W-:Y:S01]  /*0e00*/  IMAD R17, R0, 0x4, R17 ;  /* 0x0000000400117824 */ /* 0x000fe200078e0211 */
[----:B------:R-:W-:Y:S01]  /*0e10*/  IADD3 R23, PT, PT, R23, R0, RZ ;  /* 0x0000000017177210 */ /* 0x000fe20007ffe0ff */
[--C-:B------:R-:W-:Y:S01]  /*0e20*/  IMAD.IADD R22, R3, 0x1, R0.reuse ;  /* 0x0000000103167824 */ /* 0x100fe200078e0200 */
[----:B------:R-:W-:Y:S01]  /*0e30*/  SHF.R.U32.HI R25, RZ, 0x3, R25 ;  /* 0x00000003ff197819 */ /* 0x000fe20000011619 */
[----:B------:R-:W-:-:S07]  /*0e40*/  IMAD.IADD R21, R21, 0x1, R0 ;  /* 0x0000000115157824 */ /* 0x000fce00078e0200 */
.L_x_27:
[----:B-1----:R-:W1:Y:S01]  /*0e50*/  S2R R0, SR_CgaCtaId ;  /* 0x0000000000007919 */ /* 0x002e620000008800 */
[----:B------:R-:W-:Y:S01]  /*0e60*/  MOV R3, 0x400 ;  /* 0x0000040000037802 */ /* 0x000fe20000000f00 */
[----:B------:R-:W-:-:S03]  /*0e70*/  UMOV UR4, URZ ;  /* 0x000000ff00047c82 */ /* 0x000fc60008000000 */
[----:B-1----:R-:W-:-:S07]  /*0e80*/  LEA R0, R0, R3, 0x18 ;  /* 0x0000000300007211 */ /* 0x002fce00078ec0ff */
.L_x_26:
[----:B-1----:R-:W-:Y:S01]  /*0e90*/  LEA R2, R15, R0, 0x3 ;  /* 0x000000000f027211 */ /* 0x002fe200078e18ff */
[----:B------:R-:W-:Y:S01]  /*0ea0*/  ULOP3.LUT UP0, URZ, UR4, 0x3, URZ, 0xc0, !UPT ;  /* 0x0000000304ff7892 */ /* 0x000fe2000f80c0ff */
[----:B------:R-:W-:-:S04]  /*0eb0*/  SHF.L.U32 R5, R16, 0x1f, RZ ;  /* 0x0000001f10057819 */ /* 0x000fc800000006ff */
[----:B------:R-:W1:Y:S02]  /*0ec0*/  SYNCS.PHASECHK.TRANS64.TRYWAIT P0, [R2+URZ+0x33400], R5 ;  /* 0x03340005020075a7 */ /* 0x000e6400080011ff */
[----:B-1----:R-:W-:Y:S05]  /*0ed0*/  @!P0 BRA `(.L_x_24) ;  /* 0x0000005400a48947 */ /* 0x002fea0003800000 */
.L_x_85:
[----:B------:R-:W-:Y:S05]  /*0ee0*/  BRA.U UP0, `(.L_x_25) ;  /* 0x0000000100bc7547 */ /* 0x000fea000b800000 */
[C-C-:B------:R-:W-:Y:S02]  /*0ef0*/  IMAD R26, R15.reuse, 0x200, R0.reuse ;  /* 0x000002000f1a7824 */ /* 0x140fe400078e0200 */
[----:B------:R-:W-:Y:S02]  /*0f00*/  IMAD R3, R15, 0x400, R0 ;  /* 0x000004000f037824 */ /* 0x000fe400078e0200 */
[--C-:B------:R-:W-:Y:S01]  /*0f10*/  IMAD R9, R24, 0x4, R26.reuse ;  /* 0x0000000418097824 */ /* 0x100fe200078e021a */
[-C--:B------:R-:W-:Y:S01]  /*0f20*/  LEA R8, R23, R26.reuse, 0x2 ;  /* 0x0000001a17087211 */ /* 0x080fe200078e10ff */
[--C-:B------:R-:W-:Y:S01]  /*0f30*/  IMAD R29, R22, 0x4, R26.reuse ;  /* 0x00000004161d7824 */ /* 0x100fe200078e021a */
[-C--:B------:R-:W-:Y:S01]  /*0f40*/  LEA R27, R21, R26.reuse, 0x2 ;  /* 0x0000001a151b7211 */ /* 0x080fe200078e10ff */
[--C-:B-1----:R-:W-:Y:S01]  /*0f50*/  IMAD R5, R19, 0x4, R26.reuse ;  /* 0x0000000413057824 */ /* 0x102fe200078e021a */
[-C--:B------:R-:W-:Y:S01]  /*0f60*/  LEA R6, R20, R26.reuse, 0x2 ;  /* 0x0000001a14067211 */ /* 0x080fe200078e10ff */
[----:B------:R-:W1:Y:S01]  /*0f70*/  LDS R9, [R9+0x31000] ;  /* 0x0310000009097984 */ /* 0x000e620000000800 */
[----:B------:R-:W-:Y:S01]  /*0f80*/  LEA R4, R18, R26, 0x2 ;  /* 0x0000001a12047211 */ /* 0x000fe200078e10ff */
[----:B------:R-:W-:Y:S01]  /*0f90*/  IMAD R26, R17, 0x4, R26 ;  /* 0x00000004111a7824 */ /* 0x000fe200078e021a */
[-C--:B------:R-:W-:Y:S01]  /*0fa0*/  LEA R14, R24, R3.reuse, 0x2 ;  /* 0x00000003180e7211 */ /* 0x080fe200078e10ff */
[----:B------:R-:W2:Y:S01]  /*0fb0*/  LDS R8, [R8+0x31000] ;  /* 0x0310000008087984 */ /* 0x000ea20000000800 */
[--C-:B------:R-:W-:Y:S01]  /*0fc0*/  IMAD R11, R23, 0x4, R3.reuse ;  /* 0x00000004170b7824 */ /* 0x100fe200078e0203 */
[----:B------:R-:W-:Y:S01]  /*0fd0*/  LEA R10, R22, R3, 0x2 ;  /* 0x00000003160a7211 */ /* 0x000fe200078e10ff */
[----:B------:R-:W-:Y:S01]  /*0fe0*/  IMAD R7, R21, 0x4, R3 ;  /* 0x0000000415077824 */ /* 0x000fe200078e0203 */
[----:B------:R-:W3:Y:S04]  /*0ff0*/  LDS R29, [R29+0x31000] ;  /* 0x031000001d1d7984 */ /* 0x000ee80000000800 */
[----:B------:R-:W4:Y:S01]  /*1000*/  LDS R27, [R27+0x31000] ;  /* 0x031000001b1b7984 */ /* 0x000f220000000800 */
[----:B------:R-:W-:-:S03]  /*1010*/  NOP ;  /* 0x0000000000007918 */ /* 0x000fc60000000000 */
[----:B-1----:R1:W-:Y:S04]  /*1020*/  STS [R6+0x31000], R9 ;  /* 0x0310000906007388 */ /* 0x0023e80000000800 */
[----:B--2---:R2:W-:Y:S04]  /*1030*/  STS [R5+0x31000], R8 ;  /* 0x0310000805007388 */ /* 0x0045e80000000800 */
[----:B---3--:R3:W-:Y:S04]  /*1040*/  STS [R4+0x31000], R29 ;  /* 0x0310001d04007388 */ /* 0x0087e80000000800 */
[----:B----4-:R-:W-:Y:S04]  /*1050*/  STS [R26+0x31000], R27 ;  /* 0x0310001b1a007388 */ /* 0x010fe80000000800 */
[----:B------:R-:W4:Y:S04]  /*1060*/  LDS R13, [R14+0x31c00] ;  /* 0x031c00000e0d7984 */ /* 0x000f280000000800 */
[----:B------:R-:W5:Y:S04]  /*1070*/  LDS R12, [R11+0x31c00] ;  /* 0x031c00000b0c7984 */ /* 0x000f680000000800 */
[----:B------:R-:W5:Y:S01]  /*1080*/  LDS R9, [R10+0x31c00] ;  /* 0x031c00000a097984 */ /* 0x000f620000000800 */
[----:B-1----:R-:W-:-:S03]  /*1090*/  LEA R6, R20, R3, 0x2 ;  /* 0x0000000314067211 */ /* 0x002fc600078e10ff */
[----:B------:R-:W1:Y:S01]  /*10a0*/  LDS R8, [R7+0x31c00] ;  /* 0x031c000007087984 */ /* 0x000e620000000800 */
[----:B--2---:R-:W-:Y:S01]  /*10b0*/  IMAD R5, R19, 0x4, R3 ;  /* 0x0000000413057824 */ /* 0x004fe200078e0203 */
[----:B------:R-:W-:Y:S01]  /*10c0*/  NOP ;  /* 0x0000000000007918 */ /* 0x000fe20000000000 */
[-C--:B---3--:R-:W-:Y:S02]  /*10d0*/  LEA R4, R18, R3.reuse, 0x2 ;  /* 0x0000000312047211 */ /* 0x088fe400078e10ff */
[----:B------:R-:W-:Y:S01]  /*10e0*/  LEA R3, R17, R3, 0x2 ;  /* 0x0000000311037211 */ /* 0x000fe200078e10ff */
[----:B----4-:R-:W-:Y:S04]  /*10f0*/  STS [R6+0x31c00], R13 ;  /* 0x031c000d06007388 */ /* 0x010fe80000000800 */
[----:B-----5:R-:W-:Y:S04]  /*1100*/  STS [R5+0x31c00], R12 ;  /* 0x031c000c05007388 */ /* 0x020fe80000000800 */
[----:B------:R-:W-:Y:S04]  /*1110*/  STS [R4+0x31c00], R9 ;  /* 0x031c000904007388 */ /* 0x000fe80000000800 */
[----:B-1----:R-:W-:Y:S04]  /*1120*/  STS [R3+0x31c00], R8 ;  /* 0x031c000803007388 */ /* 0x002fe80000000800 */
[----:B------:R-:W1:Y:S04]  /*1130*/  LDS R27, [R14+0x31e00] ;  /* 0x031e00000e1b7984 */ /* 0x000e680000000800 */
[----:B------:R-:W2:Y:S04]  /*1140*/  LDS R26, [R11+0x31e00] ;  /* 0x031e00000b1a7984 */ /* 0x000ea80000000800 */
[----:B------:R-:W3:Y:S04]  /*1150*/  LDS R29, [R10+0x31e00] ;  /* 0x031e00000a1d7984 */ /* 0x000ee80000000800 */
[----:B------:R-:W4:Y:S01]  /*1160*/  LDS R28, [R7+0x31e00] ;  /* 0x031e0000071c7984 */ /* 0x000f220000000800 */
[----:B------:R-:W-:-:S03]  /*1170*/  NOP ;  /* 0x0000000000007918 */ /* 0x000fc60000000000 */
[----:B-1----:R5:W-:Y:S04]  /*1180*/  STS [R6+0x31e00], R27 ;  /* 0x031e001b06007388 */ /* 0x002be80000000800 */
[----:B--2---:R5:W-:Y:S04]  /*1190*/  STS [R5+0x31e00], R26 ;  /* 0x031e001a05007388 */ /* 0x004be80000000800 */
[----:B---3--:R5:W-:Y:S04]  /*11a0*/  STS [R4+0x31e00], R29 ;  /* 0x031e001d04007388 */ /* 0x008be80000000800 */
[----:B----4-:R5:W-:Y:S01]  /*11b0*/  STS [R3+0x31e00], R28 ;  /* 0x031e001c03007388 */ /* 0x010be20000000800 */
[----:B------:R1:W-:Y:S06]  /*11c0*/  MEMBAR.ALL.CTA ;  /* 0x0000000000007992 */ /* 0x0003ec0000008000 */
[----:B-1----:R-:W2:Y:S02]  /*11d0*/  FENCE.VIEW.ASYNC.S ;  /* 0x00000000000073c6 */ /* 0x002ea40000000000 */
.L_x_25:
[----:B-1----:R-:W-:Y:S01]  /*11e0*/  VIADD R2, R2, 0x33460 ;  /* 0x0003346002027836 */ /* 0x002fe20000000000 */
[C---:B------:R-:W-:Y:S01]  /*11f0*/  ISETP.NE.AND P0, PT, R15.reuse, 0x5, PT ;  /* 0x000000050f00780c */ /* 0x040fe20003f05270 */
[----:B------:R-:W-:Y:S01]  /*1200*/  VIADD R15, R15, 0x1 ;  /* 0x000000010f0f7836 */ /* 0x000fe20000000000 */
[----:B------:R-:W-:Y:S02]  /*1210*/  UIADD3 UR4, UPT, UPT, UR4, 0x1, URZ ;  /* 0x0000000104047890 */ /* 0x000fe4000fffe0ff */
[----:B------:R-:W-:Y:S02]  /*1220*/  PRMT R2, RZ, 0x654, R2 ;  /* 0x00000654ff027816 */ /* 0x000fe40000000002 */
[----:B------:R-:W-:Y:S01]  /*1230*/  SEL R15, R15, RZ, P0 ;  /* 0x000000ff0f0f7207 */ /* 0x000fe20000000000 */
[----:B------:R-:W-:Y:S01]  /*1240*/  UISETP.NE.AND UP0, UPT, UR4, 0x10, UPT ;  /* 0x000000100400788c */ /* 0x000fe2000bf05270 */
[----:B--2---:R1:W-:Y:S02]  /*1250*/  SYNCS.ARRIVE.TRANS64.RED.A1T0 RZ, [R2+URZ], RZ ;  /* 0x000000ff02ff79a7 */ /* 0x0043e400081004ff */
[----:B------:R-:W-:-:S04]  /*1260*/  ISETP.NE.AND P0, PT, R15, RZ, PT ;  /* 0x000000ff0f00720c */ /* 0x000fc80003f05270 */
[----:B-----5:R-:W-:-:S04]  /*1270*/  SEL R3, RZ, 0x1, P0 ;  /* 0x00000001ff037807 */ /* 0x020fc80000000000 */
[----:B------:R-:W-:Y:S01]  /*1280*/  LOP3.LUT R16, R16, R3, RZ, 0x3c, !PT ;  /* 0x0000000310107212 */ /* 0x000fe200078e3cff */
[----:B------:R-:W-:Y:S06]  /*1290*/  BRA.U UP0, `(.L_x_26) ;  /* 0xfffffff900fc7547 */ /* 0x000fec000b83ffff */
[----:B------:R-:W-:-:S13]  /*12a0*/  ISETP.NE.AND P0, PT, R25, UR5, PT ;  /* 0x0000000519007c0c */ /* 0x000fda000bf05270 */
[----:B------:R-:W-:Y:S05]  /*12b0*/  @!P0 EXIT ;  /* 0x000000000000894d */ /* 0x000fea0003800000 */
[----:B------:R-:W-:Y:S01]  /*12c0*/  UIADD3 UR5, UPT, UPT, UR5, 0x1, URZ ;  /* 0x0000000105057890 */ /* 0x000fe2000fffe0ff */
[----:B------:R-:W-:Y:S05]  /*12d0*/  BRA `(.L_x_27) ;  /* 0xfffffff800dc7947 */ /* 0x000fea000383ffff */
.L_x_22:
[----:B-1----:R-:W-:-:S09]  /*12e0*/  UISETP.NE.AND UP0, UPT, UR5, URZ, UPT ;  /* 0x000000ff0500728c */ /* 0x002fd2000bf05270 */
[----:B------:R-:W-:Y:S05]  /*12f0*/  BRA.U UP0, `(.L_x_23) ;  /* 0x0000003100f47547 */ /* 0x000fea000b800000 */
[----:B------:R-:W1:Y:S01]  /*1300*/  S2UR UR4, SR_CTAID.X ;  /* 0x00000000000479c3 */ /* 0x000e620000002500 */
[----:B------:R-:W-:Y:S01]  /*1310*/  UMOV UR9, 0x400 ;  /* 0x0000040000097882 */ /* 0x000fe20000000000 */
[----:B------:R-:W-:Y:S01]  /*1320*/  ISETP.GE.U32.AND P1, PT, R0, 0x6, PT ;  /* 0x000000060000780c */ /* 0x000fe20003f26070 */
[----:B------:R-:W-:-:S04]  /*1330*/  ULEA UR9, UR5, UR9, 0x18 ;  /* 0x0000000905097291 */ /* 0x000fc8000f8ec0ff */
[----:B------:R-:W-:Y:S02]  /*1340*/  UIADD3 UR5, UPT, UPT, UR9, 0x1c000, URZ ;  /* 0x0001c00009057890 */ /* 0x000fe4000fffe0ff */
[----:B------:R-:W-:Y:S02]  /*1350*/  UIADD3 UR6, UPT, UPT, UR9, 0x4000, URZ ;  /* 0x0000400009067890 */ /* 0x000fe4000fffe0ff */
[----:B------:R-:W-:Y:S02]  /*1360*/  USHF.R.U32.HI UR5, URZ, 0x4, UR5 ;  /* 0x00000004ff057899 */ /* 0x000fe40008011605 */
[----:B------:R-:W-:Y:S02]  /*1370*/  USHF.R.U32.HI UR6, URZ, 0x4, UR6 ;  /* 0x00000004ff067899 */ /* 0x000fe40008011606 */
[----:B------:R-:W-:Y:S02]  /*1380*/  ULOP3.LUT UR5, UR5, 0x3fc0, URZ, 0xc0, !UPT ;  /* 0x00003fc005057892 */ /* 0x000fe4000f8ec0ff */
[----:B------:R-:W-:-:S04]  /*1390*/  ULOP3.LUT UR6, UR6, 0x3fc0, URZ, 0xc0, !UPT ;  /* 0x00003fc006067892 */ /* 0x000fc8000f8ec0ff */
[----:B------:R-:W-:Y:S02]  /*13a0*/  IMAD.U32 R5, RZ, RZ, UR5 ;  /* 0x00000005ff057e24 */ /* 0x000fe4000f8e00ff */
[C---:B------:R-:W-:Y:S02]  /*13b0*/  LEA R4, R0.reuse, UR6, 0xa ;  /* 0x0000000600047c11 */ /* 0x040fe4000f8e50ff */
[----:B-1----:R-:W-:Y:S01]  /*13c0*/  ISETP.LE.U32.AND P0, PT, R3, UR4, PT ;  /* 0x0000000403007c0c */ /* 0x002fe2000bf03070 */
[----:B------:R-:W-:Y:S01]  /*13d0*/  IMAD R2, R0, 0x380, R5 ;  /* 0x0000038000027824 */ /* 0x000fe200078e0205 */
[----:B------:R-:W-:Y:S01]  /*13e0*/  SEL R4, R4, RZ, !P1 ;  /* 0x000000ff04047207 */ /* 0x000fe20004800000 */
[----:B------:R-:W-:-:S03]  /*13f0*/  IMAD.MOV.U32 R0, RZ, RZ, -0x1 ;  /* 0xffffffffff007424 */ /* 0x000fc600078e00ff */
[----:B------:R-:W-:-:S07]  /*1400*/  SEL R2, R2, RZ, !P1 ;  /* 0x000000ff02027207 */ /* 0x000fce0004800000 */
[----:B------:R-:W-:Y:S05]  /*1410*/  @P0 BRA `(.L_x_28) ;  /* 0x0000000800740947 */ /* 0x000fea0003800000 */
[----:B------:R-:W-:Y:S01]  /*1420*/  LOP3.LUT R0, RZ, UR4, RZ, 0x33, !PT ;  /* 0x00000004ff007c12 */ /* 0x000fe2000f8e33ff */
[----:B------:R-:W-:Y:S01]  /*1430*/  IMAD.MOV.U32 R6, RZ, RZ, RZ ;  /* 0x000000ffff067224 */ /* 0x000fe200078e00ff */
[----:B------:R-:W-:Y:S01]  /*1440*/  UMOV UR19, URZ ;  /* 0x000000ff00137c82 */ /* 0x000fe20008000000 */
[----:B------:R-:W-:Y:S01]  /*1450*/  UMOV UR11, URZ ;  /* 0x000000ff000b7c82 */ /* 0x000fe20008000000 */
[----:B------:R-:W-:Y:S01]  /*1460*/  UMOV UR6, 0x1c0 ;  /* 0x000001c000067882 */ /* 0x000fe20000000000 */
[----:B------:R-:W-:Y:S01]  /*1470*/  IMAD.IADD R0, R3, 0x1, R0 ;  /* 0x0000000103007824 */ /* 0x000fe200078e0200 */
[----:B------:R-:W-:Y:S01]  /*1480*/  UMOV UR7, 0x1c4 ;  /* 0x000001c400077882 */ /* 0x000fe20000000000 */
[----:B------:R-:W-:Y:S01]  /*1490*/  UMOV UR4, 0x1c0 ;  /* 0x000001c000047882 */ /* 0x000fe20000000000 */
[----:B------:R-:W-:Y:S02]  /*14a0*/  UMOV UR5, 0x1c4 ;  /* 0x000001c400057882 */ /* 0x000fe40000000000 */
[----:B------:R-:W-:-:S05]  /*14b0*/  SHF.R.U32.HI R0, RZ, 0x2, R0 ;  /* 0x00000002ff007819 */ /* 0x000fca0000011600 */
[----:B------:R-:W-:-:S05]  /*14c0*/  IMAD.HI.U32 R0, R0, 0x3a83a83b, RZ ;  /* 0x3a83a83b00007827 */ /* 0x000fca00078e00ff */
[----:B------:R-:W-:-:S07]  /*14d0*/  SHF.R.U32.HI R0, RZ, 0x3, R0 ;  /* 0x00000003ff007819 */ /* 0x000fce0000011600 */
.L_x_35:
[----:B-1----:R-:W-:Y:S01]  /*14e0*/  USHF.R.U32.HI UR10, URZ, 0x1, UR19 ;  /* 0x00000001ff0a7899 */ /* 0x002fe20008011613 */
[----:B------:R-:W-:Y:S01]  /*14f0*/  IMAD.MOV.U32 R9, RZ, RZ, 0x1 ;  /* 0x00000001ff097424 */ /* 0x000fe200078e00ff */
[----:B--2---:R-:W-:Y:S02]  /*1500*/  USHF.L.U32 UR8, UR19, 0x3, URZ ;  /* 0x0000000313087899 */ /* 0x004fe400080006ff */
[----:B------:R-:W-:Y:S02]  /*1510*/  ULOP3.LUT UR10, UR10, 0x1, URZ, 0xc, !UPT ;  /* 0x000000010a0a7892 */ /* 0x000fe4000f8e0cff */
[----:B------:R-:W-:Y:S02]  /*1520*/  ULOP3.LUT UR8, UR8, 0x8, URZ, 0xc0, !UPT ;  /* 0x0000000808087892 */ /* 0x000fe4000f8ec0ff */
[----:B------:R-:W-:Y:S02]  /*1530*/  USHF.L.U32 UR10, UR10, 0x1f, URZ ;  /* 0x0000001f0a0a7899 */ /* 0x000fe400080006ff */
[----:B------:R-:W-:-:S02]  /*1540*/  ULOP3.LUT UR13, UR19, 0x1, URZ, 0xc0, !UPT ;  /* 0x00000001130d7892 */ /* 0x000fc4000f8ec0ff */
[----:B------:R-:W-:Y:S01]  /*1550*/  IMAD.U32 R3, RZ, RZ, UR8 ;  /* 0x00000008ff037e24 */ /* 0x000fe2000f8e00ff */
[----:B------:R-:W-:Y:S01]  /*1560*/  UIADD3 UR8, UPT, UPT, UR9, UR8, URZ ;  /* 0x0000000809087290 */ /* 0x000fe2000fffe0ff */
[----:B------:R-:W-:Y:S01]  /*1570*/  MOV R8, UR10 ;  /* 0x0000000a00087c02 */ /* 0x000fe20008000f00 */
[----:B------:R-:W-:Y:S01]  /*1580*/  UMOV UR12, UR19 ;  /* 0x00000013000c7c82 */ /* 0x000fe20008000000 */
[----:B------:R-:W-:Y:S01]  /*1590*/  UIADD3 UR19, UPT, UPT, UR19, 0x1, URZ ;  /* 0x0000000113137890 */ /* 0x000fe2000fffe0ff */
[----:B------:R-:W-:Y:S01]  /*15a0*/  ISETP.NE.AND P0, PT, R0, UR12, PT ;  /* 0x0000000c00007c0c */ /* 0x000fe2000bf05270 */
[----:B------:R-:W1:Y:S01]  /*15b0*/  SYNCS.PHASECHK.TRANS64.TRYWAIT P1, [R3+UR9+0x334a0], R8 ;  /* 0x0334a008030075a7 */ /* 0x000e620008021109 */
[----:B------:R-:W-:Y:S02]  /*15c0*/  UIMAD UR13, UR13, 0xe0, URZ ;  /* 0x000000e00d0d78a4 */ /* 0x000fe4000f8e02ff */
[----:B------:R-:W-:Y:S01]  /*15d0*/  UIADD3 UR12, UPT, UPT, UR8, 0x33490, URZ ;  /* 0x00033490080c7890 */ /* 0x000fe2000fffe0ff */
[----:B-1----:R-:W-:Y:S11]  /*15e0*/  @!P1 BRA `(.L_x_29) ;  /* 0x0000004c00f89947 */ /* 0x002ff60003800000 */
.L_x_87:
[----:B------:R-:W-:Y:S01]  /*15f0*/  NOP ;  /* 0x0000000000007918 */ /* 0x000fe20000000000 */
[----:B------:R-:W-:Y:S01]  /*1600*/  UMOV UR18, 0xe ;  /* 0x0000000e00127882 */ /* 0x000fe20000000000 */
[----:B------:R-:W-:-:S05]  /*1610*/  UMOV UR17, 0xfffffff0 ;  /* 0xfffffff000117882 */ /* 0x000fca0000000000 */
.L_x_34:
[----:B-1----:R-:W-:Y:S01]  /*1620*/  ULEA UR14, UR11, UR9, 0x3 ;  /* 0x000000090b0e7291 */ /* 0x002fe2000f8e18ff */
[----:B-1----:R-:W-:Y:S01]  /*1630*/  SHF.L.U32 R11, R6, 0x1f, RZ ;  /* 0x0000001f060b7819 */ /* 0x002fe200000006ff */
[----:B------:R-:W-:Y:S01]  /*1640*/  UIADD3 UR15, UPT, UPT, UR17, 0x10, URZ ;  /* 0x00000010110f7890 */ /* 0x000fe2000fffe0ff */
[----:B------:R-:W-:Y:S03]  /*1650*/  MOV R3, UR11 ;  /* 0x0000000b00037c02 */ /* 0x000fe60008000f00 */
[----:B------:R-:W-:Y:S03]  /*1660*/  ULOP3.LUT UP0, UR15, UR15, 0x2, URZ, 0xc0, !UPT ;  /* 0x000000020f0f7892 */ /* 0x000fe6000f80c0ff */
[----:B------:R-:W1:Y:S02]  /*1670*/  SYNCS.PHASECHK.TRANS64.TRYWAIT P1, [UR14+0x33460], R11 ;  /* 0x0334600bff0075a7 */ /* 0x000e64000802110e */
[----:B-12---:R-:W-:Y:S07]  /*1680*/  @!P1 BRA `(.L_x_30) ;  /* 0x0000004c00f09947 */ /* 0x006fee0003800000 */
.L_x_89:
[----:B------:R-:W-:Y:S01]  /*1690*/  NOP ;  /* 0x0000000000007918 */ /* 0x000fe20000000000 */
[----:B------:R-:W-:Y:S05]  /*16a0*/  BRA.U UP0, `(.L_x_31) ;  /* 0x0000000100487547 */ /* 0x000fea000b800000 */
[----:B------:R-:W-:Y:S02]  /*16b0*/  ULEA UR16, UR11, UR9, 0x9 ;  /* 0x000000090b107291 */ /* 0x000fe4000f8e48ff */
[----:B------:R-:W-:Y:S02]  /*16c0*/  ULEA UR8, UR11, UR9, 0xa ;  /* 0x000000090b087291 */ /* 0x000fe4000f8e50ff */
[----:B------:R-:W-:Y:S02]  /*16d0*/  UIADD3 UR16, UPT, UPT, UR16, 0x31000, URZ ;  /* 0x0003100010107890 */ /* 0x000fe4000fffe0ff */
[----:B------:R-:W-:Y:S02]  /*16e0*/  UIADD3 UR10, UPT, UPT, UR8, 0x31c00, URZ ;  /* 0x00031c00080a7890 */ /* 0x000fe4000fffe0ff */
[----:B------:R-:W-:Y:S02]  /*16f0*/  UIADD3 UR8, UPT, UPT, UR8, 0x31e00, URZ ;  /* 0x00031e0008087890 */ /* 0x000fe4000fffe0ff */
[----:B------:R-:W-:Y:S02]  /*1700*/  USHF.R.U32.HI UR16, URZ, 0x4, UR16 ;  /* 0x00000004ff107899 */ /* 0x000fe40008011610 */
[----:B------:R-:W-:Y:S02]  /*1710*/  USHF.R.U32.HI UR10, URZ, 0x4, UR10 ;  /* 0x00000004ff0a7899 */ /* 0x000fe4000801160a */
[----:B------:R-:W-:Y:S02]  /*1720*/  USHF.R.U32.HI UR8, URZ, 0x4, UR8 ;  /* 0x00000004ff087899 */ /* 0x000fe40008011608 */
[----:B------:R-:W-:Y:S02]  /*1730*/  ULOP3.LUT UR20, UR16, 0x3fe0, URZ, 0xc0, !UPT ;  /* 0x00003fe010147892 */ /* 0x000fe4000f8ec0ff */
[----:B------:R-:W-:Y:S02]  /*1740*/  ULOP3.LUT UR22, UR10, 0x3fc0, URZ, 0xc0, !UPT ;  /* 0x00003fc00a167892 */ /* 0x000fe4000f8ec0ff */
[----:B------:R-:W-:Y:S01]  /*1750*/  ULOP3.LUT UR24, UR8, 0x3fe0, URZ, 0xc0, !UPT ;  /* 0x00003fe008187892 */ /* 0x000fe2000f8ec0ff */
[----:B------:R-:W-:Y:S01]  /*1760*/  UMOV UR21, 0x4008 ;  /* 0x0000400800157882 */ /* 0x000fe20000000000 */
[----:B------:R-:W-:Y:S01]  /*1770*/  UMOV UR23, 0x4008 ;  /* 0x0000400800177882 */ /* 0x000fe20000000000 */
[----:B------:R-:W-:Y:S02]  /*1780*/  UMOV UR25, 0x4008 ;  /* 0x0000400800197882 */ /* 0x000fe40000000000 */
[----:B------:R2:W-:Y:S02]  /*1790*/  UTCCP.T.S.2CTA.4x32dp128bit tmem[0x1c0], gdesc[UR20] ;  /* 0x0001c014ff0079e7 */ /* 0x0005e40009300000 */
[----:B------:R2:W-:Y:S02]  /*17a0*/  UTCCP.T.S.2CTA.4x32dp128bit tmem[0x1c4], gdesc[UR22] ;  /* 0x0001c416ff0079e7 */ /* 0x0005e40009300000 */
[----:B------:R2:W-:Y:S01]  /*17b0*/  UTCCP.T.S.2CTA.4x32dp128bit tmem[0x1c8], gdesc[UR24] ;  /* 0x0001c818ff0079e7 */ /* 0x0005e20009300000 */
[----:B------:R-:W-:Y:S02]  /*17c0*/  NOP ;  /* 0x0000000000007918 */ /* 0x000fe40000000000 */
.L_x_31:
[----:B------:R-:W-:Y:S01]  /*17d0*/  UISETP.NE.AND UP0, UPT, UR11, 0x5, UPT ;  /* 0x000000050b00788c */ /* 0x000fe2000bf05270 */
[----:B-1----:R-:W-:Y:S01]  /*17e0*/  SHFL.IDX PT, R5, R4, R3, 0x1f ;  /* 0x00001f0304057589 */ /* 0x002fe200000e0000 */
[----:B------:R-:W-:Y:S01]  /*17f0*/  UIADD3 UR11, UPT, UPT, UR11, 0x1, URZ ;  /* 0x000000010b0b7890 */ /* 0x000fe2000fffe0ff */
[----:B------:R-:W-:Y:S03]  /*1800*/  NOP ;  /* 0x0000000000007918 */ /* 0x000fe60000000000 */
[----:B------:R-:W-:Y:S03]  /*1810*/  USEL UR11, UR11, URZ, UP0 ;  /* 0x000000ff0b0b7287 */ /* 0x000fe60008000000 */
[----:B------:R-:W1:Y:S01]  /*1820*/  SHFL.IDX PT, R7, R2, R3, 0x1f ;  /* 0x00001f0302077589 */ /* 0x000e6200000e0000 */
[----:B------:R-:W-:Y:S02]  /*1830*/  USHF.L.U32 UR16, UR15, 0x4, URZ ;  /* 0x000000040f107899 */ /* 0x000fe400080006ff */
[----:B------:R-:W-:Y:S02]  /*1840*/  ULEA UR10, UR11, UR9, 0x3 ;  /* 0x000000090b0a7291 */ /* 0x000fe4000f8e18ff */
[----:B------:R-:W-:Y:S01]  /*1850*/  ULEA UR15, UR15, 0x10b8, 0xd ;  /* 0x000010b80f0f7891 */ /* 0x000fe2000f8e68ff */
[----:B------:R-:W-:Y:S01]  /*1860*/  ISETP.NE.AND P1, PT, RZ, UR11, PT ;  /* 0x0000000bff007c0c */ /* 0x000fe2000bf25270 */
[----:B------:R-:W-:Y:S01]  /*1870*/  UISETP.NE.AND UP0, UPT, UR17, -0x10, UPT ;  /* 0xfffffff01100788c */ /* 0x000fe2000bf05270 */
[----:B------:R-:W-:Y:S01]  /*1880*/  IMAD.U32 R11, RZ, RZ, UR11 ;  /* 0x0000000bff0b7e24 */ /* 0x000fe2000f8e00ff */
[----:B------:R-:W-:Y:S02]  /*1890*/  UPRMT UR29, UR16, 0x5410, UR15 ;  /* 0x00005410101d7896 */ /* 0x000fe4000800000f */
[----:B------:R-:W-:Y:S01]  /*18a0*/  UIADD3 UR14, UPT, UPT, UR14, 0x33430, URZ ;  /* 0x000334300e0e7890 */ /* 0x000fe2000fffe0ff */
[----:B------:R-:W-:Y:S01]  /*18b0*/  UMOV UR28, URZ ;  /* 0x000000ff001c7c82 */ /* 0x000fe20008000000 */
[----:B--2---:R-:W-:Y:S01]  /*18c0*/  UMOV UR23, 0x40004040 ;  /* 0x4000404000177882 */ /* 0x004fe20000000000 */
[----:B------:R-:W-:Y:S01]  /*18d0*/  UMOV UR21, 0x40004040 ;  /* 0x4000404000157882 */ /* 0x000fe20000000000 */
[----:B------:R-:W-:Y:S01]  /*18e0*/  UMOV UR27, 0x40004040 ;  /* 0x40004040001b7882 */ /* 0x000fe20000000000 */
[----:B------:R-:W-:Y:S01]  /*18f0*/  UMOV UR25, 0x40004040 ;  /* 0x4000404000197882 */ /* 0x000fe20000000000 */
[----:B------:R-:W-:Y:S01]  /*1900*/  UMOV UR33, 0x40004040 ;  /* 0x4000404000217882 */ /* 0x000fe20000000000 */
[----:B------:R-:W-:Y:S01]  /*1910*/  UMOV UR31, 0x40004040 ;  /* 0x40004040001f7882 */ /* 0x000fe20000000000 */
[----:B------:R-:W-:Y:S01]  /*1920*/  UMOV UR37, 0x40004040 ;  /* 0x4000404000257882 */ /* 0x000fe20000000000 */
[----:B------:R-:W-:Y:S01]  /*1930*/  UMOV UR35, 0x40004040 ;  /* 0x4000404000237882 */ /* 0x000fe20000000000 */
[----:B------:R-:W-:Y:S01]  /*1940*/  UMOV UR8, 0x3 ;  /* 0x0000000300087882 */ /* 0x000fe20000000000 */
[----:B-1----:R-:W-:Y:S02]  /*1950*/  R2UR UR20, R7 ;  /* 0x00000000071472ca */ /* 0x002fe400000e0000 */
[----:B------:R-:W-:Y:S02]  /*1960*/  R2UR UR22, R5 ;  /* 0x00000000051672ca */ /* 0x000fe400000e0000 */
[----:B------:R-:W-:Y:S04]  /*1970*/  SEL R3, RZ, 0x1, P1 ;  /* 0x00000001ff037807 */ /* 0x000fe80000800000 */
[----:B------:R-:W-:Y:S05]  /*1980*/  LOP3.LUT R6, R6, R3, RZ, 0x3c, !PT ;  /* 0x0000000306067212 */ /* 0x000fea00078e3cff */
[----:B------:R-:W-:Y:S01]  /*1990*/  UIADD3 UR24, UPT, UPT, UR20, 0x2, URZ ;  /* 0x0000000214187890 */ /* 0x000fe2000fffe0ff */
[----:B------:R-:W-:Y:S01]  /*19a0*/  IMAD.U32 R13, R6, -0x80000000, RZ ;  /* 0x80000000060d7824 */ /* 0x000fe200078e00ff */
[----:B------:R-:W-:Y:S01]  /*19b0*/  UIADD3 UR26, UPT, UPT, UR22, 0x2, URZ ;  /* 0x00000002161a7890 */ /* 0x000fe2000fffe0ff */
[----:B------:R1:W-:Y:S01]  /*19c0*/  UTCQMMA.2CTA gdesc[UR22], gdesc[UR20], tmem[UR13], tmem[UR28], idesc[UR29], tmem[UR6], UP0 ;  /* 0x00061c1416007dea */ /* 0x0003e2000820030d */
[----:B------:R-:W-:Y:S02]  /*19d0*/  UIADD3 UR32, UPT, UPT, UR22, 0x4, URZ ;  /* 0x0000000416207890 */ /* 0x000fe4000fffe0ff */
[----:B------:R-:W-:Y:S02]  /*19e0*/  UIADD3 UR30, UPT, UPT, UR20, 0x4, URZ ;  /* 0x00000004141e7890 */ /* 0x000fe4000fffe0ff */
[----:B------:R-:W-:Y:S02]  /*19f0*/  UIADD3 UR36, UPT, UPT, UR22, 0x6, URZ ;  /* 0x0000000616247890 */ /* 0x000fe4000fffe0ff */
[----:B------:R-:W-:Y:S01]  /*1a00*/  UIADD3 UR34, UPT, UPT, UR20, 0x6, URZ ;  /* 0x0000000614227890 */ /* 0x000fe2000fffe0ff */
[----:B------:R1:W-:Y:S04]  /*1a10*/  UTCQMMA.2CTA gdesc[UR26], gdesc[UR24], tmem[UR13], tmem[UR28], idesc[UR29], tmem[UR6], UPT ;  /* 0x00061c181a007dea */ /* 0x0003e8000ba0030d */
[----:B------:R1:W-:Y:S04]  /*1a20*/  UTCQMMA.2CTA gdesc[UR32], gdesc[UR30], tmem[UR13], tmem[UR28], idesc[UR29], tmem[UR6], UPT ;  /* 0x00061c1e20007dea */ /* 0x0003e8000ba0030d */
[----:B------:R1:W-:Y:S01]  /*1a30*/  UTCQMMA.2CTA gdesc[UR36], gdesc[UR34], tmem[UR13], tmem[UR28], idesc[UR29], tmem[UR6], UPT ;  /* 0x00061c2224007dea */ /* 0x0003e2000ba0030d */
[----:B------:R1:W-:Y:S01]  /*1a40*/  UTCBAR.2CTA.MULTICAST [UR14], URZ, UR8 ;  /* 0x000000ff0e0073e9 */ /* 0x0003e20008200808 */
[----:B------:R-:W2:Y:S02]  /*1a50*/  SYNCS.PHASECHK.TRANS64.TRYWAIT P1, [UR10+0x33460], R13 ;  /* 0x0334600dff0075a7 */ /* 0x000ea4000802110a */
[----:B-12---:R-:W-:Y:S05]  /*1a60*/  @!P1 BRA `(.L_x_32) ;  /* 0x0000004c00149947 */ /* 0x006fea0003800000 */
.L_x_91:
[----:B------:R-:W-:Y:S01]  /*1a70*/  ELECT P1, URZ, PT ;  /* 0x0000000000ff782f */ /* 0x000fe20003820000 */
[----:B------:R-:W2:Y:S01]  /*1a80*/  SHFL.IDX PT, R5, R4, R11, 0x1f ;  /* 0x00001f0b04057589 */ /* 0x000ea200000e0000 */
[----:B------:R-:W-:Y:S02]  /*1a90*/  UIADD3 UR10, UPT, UPT, UR10, 0x33430, URZ ;  /* 0x000334300a0a7890 */ /* 0x000fe4000fffe0ff */
[----:B------:R-:W-:Y:S05]  /*1aa0*/  UISETP.NE.AND UP0, UPT, UR17, -0x2, UPT ;  /* 0xfffffffe1100788c */ /* 0x000fea000bf05270 */
[----:B-1----:R-:W1:Y:S01]  /*1ab0*/  SHFL.IDX PT, R3, R2, R11, 0x1f ;  /* 0x00001f0b02037589 */ /* 0x002e6200000e0000 */
[----:B------:R-:W-:Y:S01]  /*1ac0*/  NOP ;  /* 0x0000000000007918 */ /* 0x000fe20000000000 */
[----:B------:R-:W-:Y:S02]  /*1ad0*/  NOP ;  /* 0x0000000000007918 */ /* 0x000fe40000000000 */
[C---:B------:R-:W-:Y:S01]  /*1ae0*/  @P1 IMAD.SHL.U32 R7, R9.reuse, 0x2000, RZ ;  /* 0x0000200009071824 */ /* 0x040fe200078e00ff */
[----:B------:R-:W-:Y:S01]  /*1af0*/  UMOV UR21, 0x40004040 ;  /* 0x4000404000157882 */ /* 0x000fe20000000000 */
[----:B------:R-:W-:Y:S01]  /*1b00*/  @P1 IMAD.SHL.U32 R8, R9, 0x10, RZ ;  /* 0x0000001009081824 */ /* 0x000fe200078e00ff */
[----:B------:R-:W-:Y:S01]  /*1b10*/  UMOV UR27, 0x40004040 ;  /* 0x40004040001b7882 */ /* 0x000fe20000000000 */
[----:B------:R-:W-:Y:S01]  /*1b20*/  @P1 IMAD.MOV.U32 R10, RZ, RZ, RZ ;  /* 0x000000ffff0a1224 */ /* 0x000fe200078e00ff */
[----:B------:R-:W-:Y:S01]  /*1b30*/  @P1 LOP3.LUT R7, R7, 0x6000, RZ, 0xc0, !PT ;  /* 0x0000600007071812 */ /* 0x000fe200078ec0ff */
[----:B------:R-:W-:Y:S01]  /*1b40*/  UMOV UR25, 0x40004040 ;  /* 0x4000404000197882 */ /* 0x000fe20000000000 */
[----:B------:R-:W-:Y:S01]  /*1b50*/  @P1 LOP3.LUT R8, R8, 0x30, RZ, 0xc0, !PT ;  /* 0x0000003008081812 */ /* 0x000fe200078ec0ff */
[----:B------:R-:W-:Y:S01]  /*1b60*/  UMOV UR31, 0x40004040 ;  /* 0x40004040001f7882 */ /* 0x000fe20000000000 */
[----:B------:R-:W-:Y:S01]  /*1b70*/  @P1 LOP3.LUT R7, R7, 0x10b8, RZ, 0xfc, !PT ;  /* 0x000010b807071812 */ /* 0x000fe200078efcff */
[----:B------:R-:W-:Y:S01]  /*1b80*/  UMOV UR29, 0x40004040 ;  /* 0x40004040001d7882 */ /* 0x000fe20000000000 */
[----:B------:R-:W-:Y:S01]  /*1b90*/  @P1 R2UR UR22, R10 ;  /* 0x000000000a1612ca */ /* 0x000fe200000e0000 */
[----:B------:R-:W-:Y:S01]  /*1ba0*/  UMOV UR35, 0x40004040 ;  /* 0x4000404000237882 */ /* 0x000fe20000000000 */
[----:B------:R-:W-:Y:S01]  /*1bb0*/  @P1 PRMT R7, R8, 0x5410, R7 ;  /* 0x0000541008071816 */ /* 0x000fe20000000007 */
[----:B------:R-:W-:Y:S01]  /*1bc0*/  UMOV UR33, 0x40004040 ;  /* 0x4000404000217882 */ /* 0x000fe20000000000 */
[----:B------:R-:W-:Y:S01]  /*1bd0*/  UMOV UR8, 0x3 ;  /* 0x0000000300087882 */ /* 0x000fe20000000000 */
[----:B--2---:R-:W-:Y:S02]  /*1be0*/  R2UR UR20, R5 ;  /* 0x00000000051472ca */ /* 0x004fe400000e0000 */
[----:B------:R-:W-:Y:S02]  /*1bf0*/  @P1 R2UR UR15, R7 ;  /* 0x00000000070f12ca */ /* 0x000fe400000e0000 */
[----:B-1----:R-:W-:Y:S09]  /*1c00*/  R2UR UR14, R3 ;  /* 0x00000000030e72ca */ /* 0x002ff200000e0000 */
[----:B------:R-:W-:Y:S02]  /*1c10*/  UIADD3 UR26, UPT, UPT, UR20, 0x2, URZ ;  /* 0x00000002141a7890 */ /* 0x000fe4000fffe0ff */
[----:B------:R-:W-:Y:S01]  /*1c20*/  UIADD3 UR30, UPT, UPT, UR20, 0x4, URZ ;  /* 0x00000004141e7890 */ /* 0x000fe2000fffe0ff */
[----:B------:R-:W-:Y:S01]  /*1c30*/  IMAD.U32 R11, RZ, RZ, UR15 ;  /* 0x0000000fff0b7e24 */ /* 0x000fe2000f8e00ff */
[----:B------:R-:W-:Y:S02]  /*1c40*/  UIADD3 UR24, UPT, UPT, UR14, 0x2, URZ ;  /* 0x000000020e187890 */ /* 0x000fe4000fffe0ff */
[----:B------:R-:W-:Y:S02]  /*1c50*/  UIADD3 UR28, UPT, UPT, UR14, 0x4, URZ ;  /* 0x000000040e1c7890 */ /* 0x000fe4000fffe0ff */
[----:B------:R-:W-:Y:S01]  /*1c60*/  UIADD3 UR34, UPT, UPT, UR20, 0x6, URZ ;  /* 0x0000000614227890 */ /* 0x000fe2000fffe0ff */
[----:B------:R-:W-:Y:S01]  /*1c70*/  @P1 R2UR UR23, R11 ;  /* 0x000000000b1712ca */ /* 0x000fe200000e0000 */
[----:B------:R-:W-:Y:S01]  /*1c80*/  UIADD3 UR32, UPT, UPT, UR14, 0x6, URZ ;  /* 0x000000060e207890 */ /* 0x000fe2000fffe0ff */
[----:B------:R-:W-:Y:S11]  /*1c90*/  UMOV UR15, 0x40004040 ;  /* 0x40004040000f7882 */ /* 0x000ff60000000000 */
[----:B------:R1:W-:Y:S01]  /*1ca0*/  UTCQMMA.2CTA gdesc[UR20], gdesc[UR14], tmem[UR13], tmem[UR22], idesc[UR23], tmem[UR4], UPT ;  /* 0x0004160e14007dea */ /* 0x0003e2000ba0030d */
[----:B------:R1:W-:Y:S01]  /*1cb0*/  UTCQMMA.2CTA gdesc[UR26], gdesc[UR24], tmem[UR13], tmem[UR22], idesc[UR23], tmem[UR4], UPT ;  /* 0x000416181a007dea */ /* 0x0003e2000ba0030d */
[----:B------:R1:W-:Y:S01]  /*1cc0*/  UTCQMMA.2CTA gdesc[UR30], gdesc[UR28], tmem[UR13], tmem[UR22], idesc[UR23], tmem[UR4], UPT ;  /* 0x0004161c1e007dea */ /* 0x0003e2000ba0030d */
[----:B------:R1:W-:Y:S01]  /*1cd0*/  UTCQMMA.2CTA gdesc[UR34], gdesc[UR32], tmem[UR13], tmem[UR22], idesc[UR23], tmem[UR4], UPT ;  /* 0x0004162022007dea */ /* 0x0003e2000ba0030d */
[----:B------:R1:W-:Y:S01]  /*1ce0*/  UTCBAR.2CTA.MULTICAST [UR10], URZ, UR8 ;  /* 0x000000ff0a0073e9 */ /* 0x0003e20008200808 */
[----:B------:R-:W-:Y:S05]  /*1cf0*/  BRA.U UP0, `(.L_x_33) ;  /* 0x00000001000c7547 */ /* 0x000fea000b800000 */
[----:B-1----:R-:W-:Y:S02]  /*1d00*/  UMOV UR8, 0x3 ;  /* 0x0000000300087882 */ /* 0x002fe40000000000 */
[----:B------:R2:W-:Y:S01]  /*1d10*/  UTCBAR.2CTA.MULTICAST [UR12], URZ, UR8 ;  /* 0x000000ff0c0073e9 */ /* 0x0005e20008200808 */
[----:B------:R-:W-:Y:S02]  /*1d20*/  NOP ;  /* 0x0000000000007918 */ /* 0x000fe40000000000 */
.L_x_33:
[----:B------:R-:W-:Y:S01]  /*1d30*/  UISETP.NE.AND UP0, UPT, UR11, 0x5, UPT ;  /* 0x000000050b00788c */ /* 0x000fe2000bf05270 */
[----:B------:R-:W-:Y:S01]  /*1d40*/  VIADD R9, R9, 0x2 ;  /* 0x0000000209097836 */ /* 0x000fe20000000000 */
[----:B------:R-:W-:Y:S02]  /*1d50*/  UIADD3 UR11, UPT, UPT, UR11, 0x1, URZ ;  /* 0x000000010b0b7890 */ /* 0x000fe4000fffe0ff */
[----:B------:R-:W-:Y:S02]  /*1d60*/  UIADD3 UR18, UPT, UPT, UR18, -0x2, URZ ;  /* 0xfffffffe12127890 */ /* 0x000fe4000fffe0ff */
[----:B------:R-:W-:Y:S02]  /*1d70*/  USEL UR11, UR11, URZ, UP0 ;  /* 0x000000ff0b0b7287 */ /* 0x000fe40008000000 */
[----:B------:R-:W-:Y:S02]  /*1d80*/  UISETP.NE.AND UP0, UPT, UR18, -0x2, UPT ;  /* 0xfffffffe1200788c */ /* 0x000fe4000bf05270 */
[----:B------:R-:W-:Y:S02]  /*1d90*/  UIADD3 UR17, UPT, UPT, UR17, 0x2, URZ ;  /* 0x0000000211117890 */ /* 0x000fe4000fffe0ff */
[----:B------:R-:W-:Y:S04]  /*1da0*/  ISETP.NE.AND P1, PT, RZ, UR11, PT ;  /* 0x0000000bff007c0c */ /* 0x000fe8000bf25270 */
[----:B------:R-:W-:Y:S04]  /*1db0*/  SEL R3, RZ, 0x1, P1 ;  /* 0x00000001ff037807 */ /* 0x000fe80000800000 */
[----:B------:R-:W-:Y:S01]  /*1dc0*/  LOP3.LUT R6, R6, R3, RZ, 0x3c, !PT ;  /* 0x0000000306067212 */ /* 0x000fe200078e3cff */
[----:B------:R-:W-:Y:S06]  /*1dd0*/  BRA.U UP0, `(.L_x_34) ;  /* 0xfffffff900107547 */ /* 0x000fec000b83ffff */
[----:B------:R-:W-:Y:S05]  /*1de0*/  @P0 BRA `(.L_x_35) ;  /* 0xfffffff400bc0947 */ /* 0x000fea000383ffff */
.L_x_28:
[----:B------:R-:W-:-:S13]  /*1df0*/  ISETP.GE.AND P0, PT, R0, RZ, PT ;  /* 0x000000ff0000720c */ /* 0x000fda0003f06270 */
[----:B-12---:R-:W-:Y:S05]  /*1e00*/  @!P0 EXIT ;  /* 0x000000000000894d */ /* 0x006fea0003800000 */
[----:B------:R-:W-:Y:S01]  /*1e10*/  IMAD.SHL.U32 R2, R0, 0x8, RZ ;  /* 0x0000000800027824 */ /* 0x000fe200078e00ff */
[----:B------:R-:W-:-:S04]  /*1e20*/  SHF.R.U32.HI R0, RZ, 0x1, R0 ;  /* 0x00000001ff007819 */ /* 0x000fc80000011600 */
[----:B------:R-:W-:Y:S02]  /*1e30*/  LOP3.LUT R0, R0, 0x1, RZ, 0xc0, !PT ;  /* 0x0000000100007812 */ /* 0x000fe400078ec0ff */
[----:B------:R-:W-:Y:S02]  /*1e40*/  LOP3.LUT R2, R2, 0x8, RZ, 0xc0, !PT ;  /* 0x0000000802027812 */ /* 0x000fe400078ec0ff */
[----:B------:R-:W-:-:S03]  /*1e50*/  SHF.L.U32 R4, R0, 0x1f, RZ ;  /* 0x0000001f00047819 */ /* 0x000fc600000006ff */
[----:B------:R-:W-:Y:S02]  /*1e60*/  VIADD R2, R2, UR9 ;  /* 0x0000000902027c36 */ /* 0x000fe40008000000 */
[----:B------:R-:W-:-:S07]  /*1e70*/  IMAD.MOV.U32 R5, RZ, RZ, R4 ;  /* 0x000000ffff057224 */ /* 0x000fce00078e0004 */
.L_x_36:
[----:B-1----:R1:W2:Y:S02]  /*1e80*/  SYNCS.PHASECHK.TRANS64.TRYWAIT P0, [R2+URZ+0x334a0], R5 ;  /* 0x0334a005020075a7 */ /* 0x0022a400080011ff */
[----:B--2---:R-:W-:Y:S05]  /*1e90*/  @!P0 NANOSLEEP.SYNCS 0x989680 ;  /* 0x009896800000895d */ /* 0x004fea0003900000 */
[----:B------:R-:W2:Y:S02]  /*1ea0*/  @!P0 SYNCS.PHASECHK.TRANS64 P0, [R2+URZ+0x334a0], R5 ;  /* 0x0334a005020085a7 */ /* 0x000ea400080010ff */
[----:B--2---:R-:W-:Y:S05]  /*1eb0*/  @P0 EXIT ;  /* 0x000000000000094d */ /* 0x004fea0003800000 */
[----:B------:R-:W-:Y:S05]  /*1ec0*/  BRA `(.L_x_36) ;  /* 0xfffffffc00ec7947 */ /* 0x000fea000383ffff */
.L_x_21:
[----:B------:R-:W-:-:S13]  /*1ed0*/  ELECT P0, URZ, PT ;  /* 0x0000000000ff782f */ /* 0x000fda0003800000 */
[----:B------:R-:W-:Y:S05]  /*1ee0*/  @!P0 BRA `(.L_x_23) ;  /* 0x0000002400f88947 */ /* 0x000fea0003800000 */
[----:B------:R-:W1:Y:S02]  /*1ef0*/  S2UR UR4, SR_CTAID.X ;  /* 0x00000000000479c3 */ /* 0x000e640000002500 */
[----:B-1----:R-:W-:-:S13]  /*1f00*/  ISETP.LE.U32.AND P0, PT, R3, UR4, PT ;  /* 0x0000000403007c0c */ /* 0x002fda000bf03070 */
[----:B------:R-:W-:Y:S05]  /*1f10*/  @P0 EXIT ;  /* 0x000000000000094d */ /* 0x000fea0003800000 */
[----:B------:R-:W1:Y:S01]  /*1f20*/  S2R R2, SR_CgaCtaId ;  /* 0x0000000000027919 */ /* 0x000e620000008800 */
[----:B------:R-:W-:Y:S01]  /*1f30*/  IMAD.U32 R6, RZ, RZ, UR4 ;  /* 0x00000004ff067e24 */ /* 0x000fe2000f8e00ff */
[----:B------:R-:W2:Y:S01]  /*1f40*/  LDC.64 R10, c[0x0][0x348] ;  /* 0x0000d200ff0a7b82 */ /* 0x000ea20000000a00 */
[----:B------:R-:W-:-:S03]  /*1f50*/  HFMA2 R7, -RZ, RZ, 0, 0 ;  /* 0x00000000ff077431 */ /* 0x000fc600000001ff */
[----:B------:R-:W-:Y:S02]  /*1f60*/  LOP3.LUT R8, RZ, R6, RZ, 0x33, !PT ;  /* 0x00000006ff087212 */ /* 0x000fe400078e33ff */
[----:B------:R-:W-:-:S03]  /*1f70*/  PRMT R12, R6, 0x7610, R12 ;  /* 0x00007610060c7816 */ /* 0x000fc6000000000c */
[----:B------:R-:W-:Y:S01]  /*1f80*/  IMAD.IADD R8, R3, 0x1, R8 ;  /* 0x0000000103087824 */ /* 0x000fe200078e0208 */
[----:B------:R-:W-:-:S04]  /*1f90*/  MOV R3, 0x400 ;  /* 0x0000040000037802 */ /* 0x000fc80000000f00 */
[----:B------:R-:W-:-:S05]  /*1fa0*/  SHF.R.U32.HI R8, RZ, 0x2, R8 ;  /* 0x00000002ff087819 */ /* 0x000fca0000011608 */
[----:B------:R-:W-:-:S05]  /*1fb0*/  IMAD.HI.U32 R8, R8, 0x3a83a83b, RZ ;  /* 0x3a83a83b08087827 */ /* 0x000fca00078e00ff */
[----:B------:R-:W-:-:S04]  /*1fc0*/  SHF.R.U32.HI R8, RZ, 0x3, R8 ;  /* 0x00000003ff087819 */ /* 0x000fc80000011608 */
[----:B------:R-:W-:Y:S02]  /*1fd0*/  IADD3 R8, PT, PT, -R8, RZ, RZ ;  /* 0x000000ff08087210 */ /* 0x000fe40007ffe1ff */
[----:B-1----:R-:W-:Y:S01]  /*1fe0*/  LEA R2, R2, R3, 0x18 ;  /* 0x0000000302027211 */ /* 0x002fe200078ec0ff */
[----:B------:R-:W-:-:S04]  /*1ff0*/  IMAD.MOV.U32 R3, RZ, RZ, RZ ;  /* 0x000000ffff037224 */ /* 0x000fc800078e00ff */
[----:B------:R-:W-:-:S07]  /*2000*/  VIADD R14, R2, 0x33400 ;  /* 0x00033400020e7836 */ /* 0x000fce0000000000 */
.L_x_53:
[----:B------:R-:W-:Y:S01]  /*2010*/  SHF.R.U32.HI R13, RZ, 0x5, R6 ;  /* 0x00000005ff0d7819 */ /* 0x000fe20000011606 */
[----:B------:R-:W-:Y:S05]  /*2020*/  YIELD ;  /* 0x0000000000007946 */ /* 0x000fea0003800000 */
[----:B------:R-:W-:Y:S02]  /*2030*/  LOP3.LUT R13, R13, 0x7fffff0, RZ, 0xc0, !PT ;  /* 0x07fffff00d0d7812 */ /* 0x000fe400078ec0ff */
[----:B------:R-:W-:Y:S02]  /*2040*/  LOP3.LUT R34, R12, 0x1ff, RZ, 0xc0, !PT ;  /* 0x000001ff0c227812 */ /* 0x000fe400078ec0ff */
[----:B------:R-:W-:Y:S02]  /*2050*/  VIADDMNMX.U32 R39, R20, -R13, 0x10, PT ;  /* 0x0000001014277446 */ /* 0x000fe4000380080d */
[----:B------:R-:W-:Y:S02]  /*2060*/  MOV R4, 0x2080 ;  /* 0x0000208000047802 */ /* 0x000fe40000000f00 */
[----:B--2---:R-:W-:Y:S05]  /*2070*/  CALL.REL.NOINC `($__internal_3_$__cuda_sm20_div_u16) ;  /* 0x0000004c008c7944 */ /* 0x004fea0003c00000 */
[----:B------:R-:W-:Y:S01]  /*2080*/  IMAD R26, R7, 0x8, R14 ;  /* 0x00000008071a7824 */ /* 0x000fe200078e020e */
[----:B------:R-:W-:Y:S01]  /*2090*/  LOP3.LUT R15, R3, 0x1, RZ, 0x3c, !PT ;  /* 0x00000001030f7812 */ /* 0x000fe200078e3cff */
[----:B------:R-:W1:Y:S01]  /*20a0*/  S2R R5, SR_CgaCtaId ;  /* 0x0000000000057919 */ /* 0x000e620000008800 */
[----:B------:R-:W-:Y:S01]  /*20b0*/  PRMT R16, R39, 0x9910, RZ ;  /* 0x0000991027107816 */ /* 0x000fe200000000ff */
[C---:B------:R-:W-:Y:S01]  /*20c0*/  VIADD R9, R7.reuse, 0x1 ;  /* 0x0000000107097836 */ /* 0x040fe20000000000 */
[----:B------:R-:W-:Y:S01]  /*20d0*/  ISETP.NE.AND P0, PT, R7, 0x5, PT ;  /* 0x000000050700780c */ /* 0x000fe20003f05270 */
[----:B------:R-:W-:Y:S01]  /*20e0*/  IMAD.U32 R17, R15, -0x80000000, RZ ;  /* 0x800000000f117824 */ /* 0x000fe200078e00ff */
[C---:B------:R-:W-:Y:S01]  /*20f0*/  PRMT R15, R0.reuse, 0x9910, RZ ;  /* 0x00009910000f7816 */ /* 0x040fe200000000ff */
[----:B------:R-:W-:Y:S01]  /*2100*/  IMAD R18, R7, 0x4000, R2 ;  /* 0x0000400007127824 */ /* 0x000fe200078e0202 */
[----:B------:R-:W-:Y:S01]  /*2110*/  SEL R9, R9, RZ, P0 ;  /* 0x000000ff09097207 */ /* 0x000fe20000000000 */
[----:B------:R-:W2:Y:S01]  /*2120*/  SYNCS.PHASECHK.TRANS64.TRYWAIT P1, [R26+URZ+0x30], R17 ;  /* 0x000030111a0075a7 */ /* 0x000ea200080211ff */
[----:B------:R-:W-:Y:S01]  /*2130*/  LOP3.LUT R0, R0, 0xffff, RZ, 0xc0, !PT ;  /* 0x0000ffff00007812 */ /* 0x000fe200078ec0ff */
[----:B------:R-:W-:Y:S01]  /*2140*/  IMAD R15, R16, R15, RZ ;  /* 0x0000000f100f7224 */ /* 0x000fe200078e02ff */
[----:B------:R-:W-:Y:S03]  /*2150*/  ISETP.NE.AND P0, PT, R9, RZ, PT ;  /* 0x000000ff0900720c */ /* 0x000fe60003f05270 */
[----:B------:R-:W-:Y:S01]  /*2160*/  IMAD.MOV R19, RZ, RZ, -R15 ;  /* 0x000000ffff137224 */ /* 0x000fe200078e0a0f */
[----:B------:R-:W-:Y:S01]  /*2170*/  SEL R16, RZ, 0x1, P0 ;  /* 0x00000001ff107807 */ /* 0x000fe20000000000 */
[----:B------:R-:W-:Y:S03]  /*2180*/  IMAD R0, R0, 0xe0, RZ ;  /* 0x000000e000007824 */ /* 0x000fe600078e02ff */
[----:B------:R-:W-:Y:S02]  /*2190*/  PRMT R19, R19, 0x7710, RZ ;  /* 0x0000771013137816 */ /* 0x000fe400000000ff */
[----:B------:R-:W-:Y:S03]  /*21a0*/  LOP3.LUT R15, R3, R16, RZ, 0x3c, !PT ;  /* 0x00000010030f7212 */ /* 0x000fe600078e3cff */
[----:B------:R-:W-:Y:S02]  /*21b0*/  IMAD.IADD R34, R34, 0x1, R19 ;  /* 0x0000000122227824 */ /* 0x000fe400078e0213 */
[----:B-1----:R-:W-:Y:S02]  /*21c0*/  IMAD R3, R5, 0x70, R0 ;  /* 0x0000007005037824 */ /* 0x002fe400078e0200 */
[----:B------:R-:W-:Y:S01]  /*21d0*/  IMAD R4, R7, 0x3800, R2 ;  /* 0x0000380007047824 */ /* 0x000fe200078e0202 */
[----:B--2---:R-:W-:Y:S06]  /*21e0*/  @!P1 BRA `(.L_x_37) ;  /* 0x0000004400509947 */ /* 0x004fec0003800000 */
.L_x_93:
[----:B------:R-:W-:Y:S01]  /*21f0*/  R2UR UR12, R18 ;  /* 0x00000000120c72ca */ /* 0x000fe200000e0000 */
[----:B------:R-:W-:Y:S01]  /*2200*/  IMAD R28, R9, 0x8, R14 ;  /* 0x00000008091c7824 */ /* 0x000fe200078e020e */
[----:B------:R-:W-:Y:S01]  /*2210*/  IADD3 R18, P1, PT, R10, 0x40, RZ ;  /* 0x000000400a127810 */ /* 0x000fe20007f3e0ff */
[----:B------:R-:W-:Y:S01]  /*2220*/  UMOV UR14, URZ ;  /* 0x000000ff000e7c82 */ /* 0x000fe20008000000 */
[----:B------:R-:W-:Y:S01]  /*2230*/  LOP3.LUT R29, R15, 0x1, RZ, 0x3c, !PT ;  /* 0x000000010f1d7812 */ /* 0x000fe200078e3cff */
[----:B------:R-:W-:Y:S01]  /*2240*/  UMOV UR20, 0x0 ;  /* 0x0000000000147882 */ /* 0x000fe20000000000 */
[----:B------:R-:W-:Y:S01]  /*2250*/  LOP3.LUT R34, R34, 0xffff, RZ, 0xc0, !PT ;  /* 0x0000ffff22227812 */ /* 0x000fe200078ec0ff */
[--C-:B------:R-:W-:Y:S01]  /*2260*/  IMAD.X R19, RZ, RZ, R11.reuse, P1 ;  /* 0x000000ffff137224 */ /* 0x100fe200008e060b */
[C---:B------:R-:W-:Y:S01]  /*2270*/  IADD3 R24, P1, PT, R10.reuse, 0x140, RZ ;  /* 0x000001400a187810 */ /* 0x040fe20007f3e0ff */
[----:B------:R-:W-:Y:S01]  /*2280*/  IMAD.U32 R27, R29, -0x80000000, RZ ;  /* 0x800000001d1b7824 */ /* 0x000fe200078e00ff */
[----:B------:R-:W-:Y:S01]  /*2290*/  IADD3 R16, P0, PT, R10, 0xc0, RZ ;  /* 0x000000c00a107810 */ /* 0x000fe20007f1e0ff */
[----:B------:R-:W-:Y:S01]  /*22a0*/  IMAD.IADD R13, R13, 0x1, R34 ;  /* 0x000000010d0d7824 */ /* 0x000fe200078e0222 */
[----:B------:R-:W-:Y:S01]  /*22b0*/  R2UR UR16, R4 ;  /* 0x00000000041072ca */ /* 0x000fe200000e0000 */
[--C-:B------:R-:W-:Y:S01]  /*22c0*/  IMAD.X R25, RZ, RZ, R11.reuse, P1 ;  /* 0x000000ffff197224 */ /* 0x100fe200008e060b */
[----:B------:R-:W-:Y:S01]  /*22d0*/  R2UR UR13, R26 ;  /* 0x000000001a0d72ca */ /* 0x000fe200000e0000 */
[----:B------:R-:W-:Y:S01]  /*22e0*/  IMAD.SHL.U32 R13, R13, 0x80, RZ ;  /* 0x000000800d0d7824 */ /* 0x000fe200078e00ff */
[----:B------:R-:W-:Y:S01]  /*22f0*/  R2UR UR28, R18 ;  /* 0x00000000121c72ca */ /* 0x000fe200000e0000 */
[--C-:B------:R-:W-:Y:S01]  /*2300*/  IMAD R21, R7, 0x200, R2.reuse ;  /* 0x0000020007157824 */ /* 0x100fe200078e0202 */
[----:B------:R-:W-:Y:S01]  /*2310*/  R2UR UR29, R19 ;  /* 0x00000000131d72ca */ /* 0x000fe200000e0000 */
[--C-:B-1----:R-:W-:Y:S01]  /*2320*/  IMAD.X R17, RZ, RZ, R11.reuse, P0 ;  /* 0x000000ffff117224 */ /* 0x102fe200000e060b */
[----:B------:R-:W-:Y:S01]  /*2330*/  R2UR UR15, R13 ;  /* 0x000000000d0f72ca */ /* 0x000fe200000e0000 */
[----:B------:R-:W-:Y:S01]  /*2340*/  UIADD3 UR12, UPT, UPT, UR12, 0x4000, URZ ;  /* 0x000040000c0c7890 */ /* 0x000fe2000fffe0ff */
[----:B------:R-:W-:Y:S01]  /*2350*/  R2UR UR8, R21 ;  /* 0x00000000150872ca */ /* 0x000fe200000e0000 */
[--C-:B------:R-:W-:Y:S01]  /*2360*/  IMAD R21, R7, 0x400, R2.reuse ;  /* 0x0000040007157824 */ /* 0x100fe200078e0202 */
[----:B------:R-:W-:Y:S01]  /*2370*/  R2UR UR26, R16 ;  /* 0x00000000101a72ca */ /* 0x000fe200000e0000 */
[----:B------:R-:W-:Y:S01]  /*2380*/  UMOV UR21, 0x10000000 ;  /* 0x1000000000157882 */ /* 0x000fe20000000000 */
[----:B------:R-:W-:Y:S01]  /*2390*/  R2UR UR27, R17 ;  /* 0x00000000111b72ca */ /* 0x000fe200000e0000 */
[----:B------:R-:W-:Y:S01]  /*23a0*/  UIADD3 UR16, UPT, UPT, UR16, 0x1c000, URZ ;  /* 0x0001c00010107890 */ /* 0x000fe2000fffe0ff */
[----:B------:R-:W-:Y:S01]  /*23b0*/  R2UR UR19, R3 ;  /* 0x00000000031372ca */ /* 0x000fe200000e0000 */
[----:B------:R-:W-:Y:S01]  /*23c0*/  UMOV UR17, UR13 ;  /* 0x0000000d00117c82 */ /* 0x000fe20008000000 */
[----:B------:R-:W-:Y:S01]  /*23d0*/  IADD3 R22, P0, PT, R10, 0x1c0, RZ ;  /* 0x000001c00a167810 */ /* 0x000fe20007f1e0ff */
[----:B------:R-:W-:Y:S01]  /*23e0*/  UMOV UR18, UR14 ;  /* 0x0000000e00127c82 */ /* 0x000fe20008000000 */
[----:B------:R-:W-:Y:S01]  /*23f0*/  R2UR UR4, R21 ;  /* 0x00000000150472ca */ /* 0x000fe200000e0000 */
[----:B------:R1:W-:Y:S01]  /*2400*/  UTMALDG.2D [UR12], [UR28], desc[UR20] ;  /* 0x0000140c1c0075b4 */ /* 0x0003e20008009000 */
[----:B------:R-:W-:Y:S01]  /*2410*/  R2UR UR24, R24 ;  /* 0x00000000181872ca */ /* 0x000fe200000e0000 */
[----:B------:R-:W-:Y:S01]  /*2420*/  IMAD.X R23, RZ, RZ, R11, P0 ;  /* 0x000000ffff177224 */ /* 0x000fe200000e060b */
[----:B------:R-:W-:Y:S01]  /*2430*/  R2UR UR25, R25 ;  /* 0x00000000191972ca */ /* 0x000fe200000e0000 */
[----:B------:R-:W-:Y:S01]  /*2440*/  UIADD3 UR8, UPT, UPT, UR8, 0x31000, URZ ;  /* 0x0003100008087890 */ /* 0x000fe2000fffe0ff */
[----:B------:R-:W-:Y:S01]  /*2450*/  R2UR UR22, R22 ;  /* 0x00000000161672ca */ /* 0x000fe200000e0000 */
[----:B------:R-:W-:Y:S01]  /*2460*/  UMOV UR11, URZ ;  /* 0x000000ff000b7c82 */ /* 0x000fe20008000000 */
[----:B------:R-:W-:Y:S01]  /*2470*/  R2UR UR23, R23 ;  /* 0x00000000171772ca */ /* 0x000fe200000e0000 */
[----:B------:R1:W-:Y:S01]  /*2480*/  UTMALDG.2D [UR16], [UR26], desc[UR20] ;  /* 0x000014101a0075b4 */ /* 0x0003e20008009000 */
[----:B------:R-:W-:Y:S01]  /*2490*/  R2UR UR6, R0 ;  /* 0x00000000000672ca */ /* 0x000fe200000e0000 */
[----:B------:R-:W-:Y:S01]  /*24a0*/  UMOV UR9, UR13 ;  /* 0x0000000d00097c82 */ /* 0x000fe20008000000 */
[----:B------:R-:W-:Y:S01]  /*24b0*/  UMOV UR10, UR15 ;  /* 0x0000000f000a7c82 */ /* 0x000fe20008000000 */
[----:B------:R-:W-:Y:S01]  /*24c0*/  UIADD3 UR4, UPT, UPT, UR4, 0x31c00, URZ ;  /* 0x00031c0004047890 */ /* 0x000fe2000fffe0ff */
[----:B------:R-:W-:Y:S01]  /*24d0*/  IMAD.MOV.U32 R21, RZ, RZ, 0x7d80 ;  /* 0x00007d80ff157424 */ /* 0x000fe200078e00ff */
[----:B------:R-:W-:Y:S01]  /*24e0*/  UMOV UR5, UR13 ;  /* 0x0000000d00057c82 */ /* 0x000fe20008000000 */
[----:B------:R-:W-:Y:S01]  /*24f0*/  UMOV UR7, UR11 ;  /* 0x0000000b00077c82 */ /* 0x000fe20008000000 */
[----:B------:R1:W-:Y:S01]  /*2500*/  UTMALDG.2D [UR8], [UR24], desc[UR20] ;  /* 0x00001408180075b4 */ /* 0x0003e20008009000 */
[C---:B------:R-:W-:Y:S01]  /*2510*/  VIADD R5, R9.reuse, 0x1 ;  /* 0x0000000109057836 */ /* 0x040fe20000000000 */
[C---:B------:R-:W-:Y:S01]  /*2520*/  ISETP.NE.AND P0, PT, R9.reuse, 0x5, PT ;  /* 0x000000050900780c */ /* 0x040fe20003f05270 */
[C-C-:B------:R-:W-:Y:S02]  /*2530*/  IMAD R29, R9.reuse, 0x4000, R2.reuse ;  /* 0x00004000091d7824 */ /* 0x140fe400078e0202 */
[----:B------:R-:W-:Y:S01]  /*2540*/  IMAD R4, R9, 0x3800, R2 ;  /* 0x0000380009047824 */ /* 0x000fe200078e0202 */
[----:B------:R-:W-:Y:S01]  /*2550*/  SEL R5, R5, RZ, P0 ;  /* 0x000000ff05057207 */ /* 0x000fe20000000000 */
[----:B------:R1:W-:Y:S01]  /*2560*/  UTMALDG.2D [UR4], [UR22], desc[UR20] ;  /* 0x00001404160075b4 */ /* 0x0003e20008009000 */
[----:B------:R1:W-:Y:S02]  /*2570*/  SYNCS.ARRIVE.TRANS64 RZ, [R26+URZ], R21 ;  /* 0x000000151aff79a7 */ /* 0x0003e400080000ff */
[----:B------:R-:W-:Y:S01]  /*2580*/  ISETP.NE.AND P0, PT, R5, RZ, PT ;  /* 0x000000ff0500720c */ /* 0x000fe20003f05270 */
[----:B------:R-:W2:Y:S02]  /*2590*/  SYNCS.PHASECHK.TRANS64.TRYWAIT P1, [R28+URZ+0x30], R27 ;  /* 0x0000301b1c0075a7 */ /* 0x000ea400080211ff */
[----:B-12---:R-:W-:Y:S10]  /*25a0*/  @!P1 BRA `(.L_x_38) ;  /* 0x0000004000789947 */ /* 0x006ff40003800000 */
.L_x_95:
[----:B------:R-:W-:Y:S01]  /*25b0*/  R2UR UR8, R29 ;  /* 0x000000001d0872ca */ /* 0x000fe200000e0000 */
[----:B------:R-:W-:Y:S01]  /*25c0*/  UMOV UR14, 0x0 ;  /* 0x00000000000e7882 */ /* 0x000fe20000000000 */
[----:B------:R-:W-:Y:S01]  /*25d0*/  R2UR UR4, R4 ;  /* 0x00000000040472ca */ /* 0x000fe200000e0000 */
[----:B------:R-:W-:Y:S01]  /*25e0*/  UMOV UR15, 0x10000000 ;  /* 0x10000000000f7882 */ /* 0x000fe20000000000 */
[----:B------:R-:W-:Y:S01]  /*25f0*/  R2UR UR9, R28 ;  /* 0x000000001c0972ca */ /* 0x000fe200000e0000 */
[----:B------:R-:W-:Y:S01]  /*2600*/  UMOV UR10, 0x80 ;  /* 0x00000080000a7882 */ /* 0x000fe20000000000 */
[----:B------:R-:W-:Y:S01]  /*2610*/  R2UR UR16, R18 ;  /* 0x00000000121072ca */ /* 0x000fe200000e0000 */
[----:B------:R-:W-:Y:S01]  /*2620*/  UMOV UR6, 0x80 ;  /* 0x0000008000067882 */ /* 0x000fe20000000000 */
[----:B------:R-:W-:Y:S01]  /*2630*/  R2UR UR17, R19 ;  /* 0x00000000131172ca */ /* 0x000fe200000e0000 */
[----:B------:R-:W-:Y:S01]  /*2640*/  IMAD R26, R5, 0x8, R14 ;  /* 0x00000008051a7824 */ /* 0x000fe200078e020e */
[----:B------:R-:W-:Y:S01]  /*2650*/  R2UR UR11, R13 ;  /* 0x000000000d0b72ca */ /* 0x000fe200000e0000 */
[----:B------:R-:W-:Y:S01]  /*2660*/  VIADD R7, R5, 0x1 ;  /* 0x0000000105077836 */ /* 0x000fe20000000000 */
[----:B------:R-:W-:Y:S01]  /*2670*/  R2UR UR12, R16 ;  /* 0x00000000100c72ca */ /* 0x000fe200000e0000 */
[----:B------:R-:W-:Y:S01]  /*2680*/  UIADD3 UR8, UPT, UPT, UR8, 0x4000, URZ ;  /* 0x0000400008087890 */ /* 0x000fe2000fffe0ff */
[----:B------:R-:W-:Y:S01]  /*2690*/  R2UR UR13, R17 ;  /* 0x00000000110d72ca */ /* 0x000fe200000e0000 */
[----:B------:R-:W-:Y:S01]  /*26a0*/  UIADD3 UR4, UPT, UPT, UR4, 0x1c000, URZ ;  /* 0x0001c00004047890 */ /* 0x000fe2000fffe0ff */
[----:B------:R-:W-:Y:S01]  /*26b0*/  R2UR UR7, R3 ;  /* 0x00000000030772ca */ /* 0x000fe200000e0000 */
[----:B------:R-:W-:Y:S01]  /*26c0*/  UMOV UR5, UR9 ;  /* 0x0000000900057c82 */ /* 0x000fe20008000000 */
[----:B------:R-:W-:Y:S01]  /*26d0*/  SEL R30, RZ, 0x1, P0 ;  /* 0x00000001ff1e7807 */ /* 0x000fe20000000000 */
[C-C-:B------:R-:W-:Y:S01]  /*26e0*/  IMAD R4, R5.reuse, 0x3800, R2.reuse ;  /* 0x0000380005047824 */ /* 0x140fe200078e0202 */
[----:B------:R-:W-:Y:S02]  /*26f0*/  ISETP.NE.AND P0, PT, R5, 0x5, PT ;  /* 0x000000050500780c */ /* 0x000fe40003f05270 */
[----:B------:R-:W-:Y:S01]  /*2700*/  LOP3.LUT R9, R15, R30, RZ, 0x3c, !PT ;  /* 0x0000001e0f097212 */ /* 0x000fe200078e3cff */
[----:B------:R2:W-:Y:S01]  /*2710*/  UTMALDG.2D [UR8], [UR16], desc[UR14] ;  /* 0x00000e08100075b4 */ /* 0x0005e20008009000 */
[----:B------:R-:W-:Y:S01]  /*2720*/  IMAD.MOV.U32 R15, RZ, RZ, 0x7800 ;  /* 0x00007800ff0f7424 */ /* 0x000fe200078e00ff */
[----:B------:R-:W-:Y:S02]  /*2730*/  SEL R7, R7, RZ, P0 ;  /* 0x000000ff07077207 */ /* 0x000fe40000000000 */
[----:B------:R-:W-:Y:S02]  /*2740*/  LOP3.LUT R29, R9, 0x1, RZ, 0x3c, !PT ;  /* 0x00000001091d7812 */ /* 0x000fe400078e3cff */
[----:B------:R-:W-:Y:S01]  /*2750*/  ISETP.NE.AND P0, PT, R7, RZ, PT ;  /* 0x000000ff0700720c */ /* 0x000fe20003f05270 */
[----:B------:R2:W-:Y:S01]  /*2760*/  UTMALDG.2D [UR4], [UR12], desc[UR14] ;  /* 0x00000e040c0075b4 */ /* 0x0005e20008009000 */
[----:B------:R3:W-:Y:S01]  /*2770*/  SYNCS.ARRIVE.TRANS64 RZ, [R28+URZ], R15 ;  /* 0x0000000f1cff79a7 */ /* 0x0007e200080000ff */
[----:B-1----:R-:W-:Y:S04]  /*2780*/  IMAD.U32 R27, R29, -0x80000000, RZ ;  /* 0x800000001d1b7824 */ /* 0x002fe800078e00ff */
[----:B------:R-:W1:Y:S01]  /*2790*/  SYNCS.PHASECHK.TRANS64.TRYWAIT P1, [R26+URZ+0x30], R27 ;  /* 0x0000301b1a0075a7 */ /* 0x000e6200080211ff */
[----:B---3--:R-:W-:Y:S01]  /*27a0*/  IMAD R28, R5, 0x4000, R2 ;  /* 0x00004000051c7824 */ /* 0x008fe200078e0202 */
[----:B-12---:R-:W-:Y:S06]  /*27b0*/  @!P1 BRA `(.L_x_39) ;  /* 0x00000040000c9947 */ /* 0x006fec0003800000 */
.L_x_97:
        /* <DEDUP_REMOVED lines=23> */
[----:B------:R-:W-:Y:S02]  /*2930*/  SEL R5, R5, RZ, P0 ;  /* 0x000000ff05057207 */ /* 0x000fe40000000000 */
[----:B------:R-:W-:Y:S02]  /*2940*/  LOP3.LUT R29, R9, 0x1, RZ, 0x3c, !PT ;  /* 0x00000001091d7812 */ /* 0x000fe400078e3cff */
[----:B------:R-:W-:Y:S01]  /*2950*/  ISETP.NE.AND P0, PT, R5, RZ, PT ;  /* 0x000000ff0500720c */ /* 0x000fe20003f05270 */
[----:B------:R2:W-:Y:S01]  /*2960*/  UTMALDG.2D [UR4], [UR12], desc[UR14] ;  /* 0x00000e040c0075b4 */ /* 0x0005e20008009000 */
[----:B------:R2:W-:Y:S01]  /*2970*/  SYNCS.ARRIVE.TRANS64 RZ, [R26+URZ], R15 ;  /* 0x0000000f1aff79a7 */ /* 0x0005e200080000ff */
[----:B------:R-:W-:Y:S02]  /*2980*/  IMAD.U32 R27, R29, -0x80000000, RZ ;  /* 0x800000001d1b7824 */ /* 0x000fe400078e00ff */
[----:B------:R-:W-:Y:S02]  /*2990*/  IMAD R29, R7, 0x4000, R2 ;  /* 0x00004000071d7824 */ /* 0x000fe400078e0202 */
[----:B------:R-:W3:Y:S02]  /*29a0*/  SYNCS.PHASECHK.TRANS64.TRYWAIT P1, [R28+URZ+0x30], R27 ;  /* 0x0000301b1c0075a7 */ /* 0x000ee400080211ff */
[----:B--23--:R-:W-:Y:S05]  /*29b0*/  @!P1 BRA `(.L_x_40) ;  /* 0x0000003c00a89947 */ /* 0x00cfea0003800000 */
.L_x_99:
        /* <DEDUP_REMOVED lines=9> */
[----:B-1----:R-:W-:Y:S01]  /*2a50*/  IMAD R26, R5, 0x8, R14 ;  /* 0x00000008051a7824 */ /* 0x002fe200078e020e */
        /* <DEDUP_REMOVED lines=8> */
[----:B------:R-:W-:Y:S02]  /*2ae0*/  SEL R30, RZ, 0x1, P0 ;  /* 0x00000001ff1e7807 */ /* 0x000fe40000000000 */
        /* <DEDUP_REMOVED lines=8> */
[----:B------:R-:W-:Y:S04]  /*2b70*/  IMAD.U32 R27, R29, -0x80000000, RZ ;  /* 0x800000001d1b7824 */ /* 0x000fe800078e00ff */
[----:B------:R-:W3:Y:S01]  /*2b80*/  SYNCS.PHASECHK.TRANS64.TRYWAIT P1, [R26+URZ+0x30], R27 ;  /* 0x0000301b1a0075a7 */ /* 0x000ee200080211ff */
[----:B--2---:R-:W-:Y:S01]  /*2b90*/  IMAD R28, R5, 0x4000, R2 ;  /* 0x00004000051c7824 */ /* 0x004fe200078e0202 */
[----:B-1-3--:R-:W-:Y:S06]  /*2ba0*/  @!P1 BRA `(.L_x_41) ;  /* 0x0000003c00449947 */ /* 0x00afec0003800000 */
.L_x_101:
[----:B------:R-:W-:Y:S01]  /*2bb0*/  R2UR UR12, R28 ;  /* 0x000000001c0c72ca */ /* 0x000fe200000e0000 */
[----:B------:R-:W-:Y:S01]  /*2bc0*/  IMAD R4, R5, 0x3800, R2 ;  /* 0x0000380005047824 */ /* 0x000fe200078e0202 */
[----:B------:R-:W-:Y:S01]  /*2bd0*/  SEL R30, RZ, 0x1, P0 ;  /* 0x00000001ff1e7807 */ /* 0x000fe20000000000 */
[----:B------:R-:W-:Y:S01]  /*2be0*/  IMAD R28, R7, 0x8, R14 ;  /* 0x00000008071c7824 */ /* 0x000fe200078e020e */
[----:B------:R-:W-:Y:S01]  /*2bf0*/  R2UR UR13, R26 ;  /* 0x000000001a0d72ca */ /* 0x000fe200000e0000 */
[----:B------:R-:W-:Y:S01]  /*2c00*/  UMOV UR24, 0x0 ;  /* 0x0000000000187882 */ /* 0x000fe20000000000 */
[----:B------:R-:W-:Y:S01]  /*2c10*/  LOP3.LUT R9, R9, R30, RZ, 0x3c, !PT ;  /* 0x0000001e09097212 */ /* 0x000fe200078e3cff */
[----:B------:R-:W-:Y:S01]  /*2c20*/  UMOV UR25, 0x10000000 ;  /* 0x1000000000197882 */ /* 0x000fe20000000000 */
[----:B------:R-:W-:Y:S01]  /*2c30*/  R2UR UR16, R4 ;  /* 0x00000000041072ca */ /* 0x000fe200000e0000 */
[----:B------:R-:W-:Y:S01]  /*2c40*/  UMOV UR14, 0x200 ;  /* 0x00000200000e7882 */ /* 0x000fe20000000000 */
[----:B------:R-:W-:Y:S01]  /*2c50*/  R2UR UR28, R18 ;  /* 0x00000000121c72ca */ /* 0x000fe200000e0000 */
[--C-:B------:R-:W-:Y:S01]  /*2c60*/  IMAD R29, R5, 0x200, R2.reuse ;  /* 0x00000200051d7824 */ /* 0x100fe200078e0202 */
[----:B------:R-:W-:Y:S01]  /*2c70*/  R2UR UR29, R19 ;  /* 0x00000000131d72ca */ /* 0x000fe200000e0000 */
[----:B------:R-:W-:Y:S01]  /*2c80*/  UIADD3 UR12, UPT, UPT, UR12, 0x4000, URZ ;  /* 0x000040000c0c7890 */ /* 0x000fe2000fffe0ff */
[----:B------:R-:W-:Y:S01]  /*2c90*/  R2UR UR15, R13 ;  /* 0x000000000d0f72ca */ /* 0x000fe200000e0000 */
[----:B------:R-:W-:Y:S01]  /*2ca0*/  UMOV UR18, 0x200 ;  /* 0x0000020000127882 */ /* 0x000fe20000000000 */
[----:B------:R-:W-:Y:S01]  /*2cb0*/  R2UR UR8, R29 ;  /* 0x000000001d0872ca */ /* 0x000fe200000e0000 */
[--C-:B------:R-:W-:Y:S01]  /*2cc0*/  IMAD R29, R5, 0x400, R2.reuse ;  /* 0x00000400051d7824 */ /* 0x100fe200078e0202 */
[----:B------:R-:W-:Y:S01]  /*2cd0*/  R2UR UR26, R16 ;  /* 0x00000000101a72ca */ /* 0x000fe200000e0000 */
[----:B------:R-:W-:Y:S01]  /*2ce0*/  UMOV UR17, UR13 ;  /* 0x0000000d00117c82 */ /* 0x000fe20008000000 */
[----:B------:R-:W-:Y:S01]  /*2cf0*/  R2UR UR27, R17 ;  /* 0x00000000111b72ca */ /* 0x000fe200000e0000 */
[----:B------:R-:W-:Y:S01]  /*2d00*/  UIADD3 UR16, UPT, UPT, UR16, 0x1c000, URZ ;  /* 0x0001c00010107890 */ /* 0x000fe2000fffe0ff */
[----:B------:R-:W-:Y:S01]  /*2d10*/  R2UR UR19, R3 ;  /* 0x00000000031372ca */ /* 0x000fe200000e0000 */
[----:B------:R-:W-:Y:S01]  /*2d20*/  UMOV UR11, 0x1 ;  /* 0x00000001000b7882 */ /* 0x000fe20000000000 */
[----:B------:R-:W-:Y:S01]  /*2d30*/  R2UR UR4, R29 ;  /* 0x000000001d0472ca */ /* 0x000fe200000e0000 */
[----:B------:R-:W-:Y:S01]  /*2d40*/  UMOV UR9, UR13 ;  /* 0x0000000d00097c82 */ /* 0x000fe20008000000 */
[----:B------:R-:W-:Y:S01]  /*2d50*/  R2UR UR22, R24 ;  /* 0x00000000181672ca */ /* 0x000fe200000e0000 */
[----:B------:R2:W-:Y:S01]  /*2d60*/  UTMALDG.2D [UR12], [UR28], desc[UR24] ;  /* 0x0000180c1c0075b4 */ /* 0x0005e20008009000 */
[----:B------:R-:W-:Y:S01]  /*2d70*/  R2UR UR23, R25 ;  /* 0x00000000191772ca */ /* 0x000fe200000e0000 */
[----:B------:R-:W-:Y:S01]  /*2d80*/  UIADD3 UR8, UPT, UPT, UR8, 0x31000, URZ ;  /* 0x0003100008087890 */ /* 0x000fe2000fffe0ff */
[----:B------:R-:W-:Y:S01]  /*2d90*/  R2UR UR20, R22 ;  /* 0x00000000161472ca */ /* 0x000fe200000e0000 */
[----:B------:R-:W-:Y:S01]  /*2da0*/  UMOV UR10, UR15 ;  /* 0x0000000f000a7c82 */ /* 0x000fe20008000000 */
[----:B------:R-:W-:Y:S01]  /*2db0*/  R2UR UR21, R23 ;  /* 0x00000000171572ca */ /* 0x000fe200000e0000 */
[----:B------:R-:W-:Y:S01]  /*2dc0*/  UMOV UR7, 0x1 ;  /* 0x0000000100077882 */ /* 0x000fe20000000000 */
[----:B------:R-:W-:Y:S01]  /*2dd0*/  R2UR UR6, R0 ;  /* 0x00000000000672ca */ /* 0x000fe200000e0000 */
[----:B------:R2:W-:Y:S01]  /*2de0*/  UTMALDG.2D [UR16], [UR26], desc[UR24] ;  /* 0x000018101a0075b4 */ /* 0x0005e20008009000 */
[----:B------:R-:W-:Y:S01]  /*2df0*/  UMOV UR5, UR13 ;  /* 0x0000000d00057c82 */ /* 0x000fe20008000000 */
[----:B------:R-:W-:Y:S01]  /*2e00*/  UIADD3 UR4, UPT, UPT, UR4, 0x31c00, URZ ;  /* 0x00031c0004047890 */ /* 0x000fe2000fffe0ff */
[----:B------:R-:W-:Y:S01]  /*2e10*/  LOP3.LUT R29, R9, 0x1, RZ, 0x3c, !PT ;  /* 0x00000001091d7812 */ /* 0x000fe200078e3cff */
[C---:B------:R-:W-:Y:S01]  /*2e20*/  VIADD R5, R7.reuse, 0x1 ;  /* 0x0000000107057836 */ /* 0x040fe20000000000 */
[C---:B------:R-:W-:Y:S01]  /*2e30*/  ISETP.NE.AND P0, PT, R7.reuse, 0x5, PT ;  /* 0x000000050700780c */ /* 0x040fe20003f05270 */
[--C-:B------:R-:W-:Y:S01]  /*2e40*/  IMAD R4, R7, 0x3800, R2.reuse ;  /* 0x0000380007047824 */ /* 0x100fe200078e0202 */
[----:B------:R2:W-:Y:S01]  /*2e50*/  UTMALDG.2D [UR8], [UR22], desc[UR24] ;  /* 0x00001808160075b4 */ /* 0x0005e20008009000 */
[----:B------:R-:W-:Y:S01]  /*2e60*/  IMAD.U32 R27, R29, -0x80000000, RZ ;  /* 0x800000001d1b7824 */ /* 0x000fe200078e00ff */
[----:B------:R-:W-:Y:S01]  /*2e70*/  SEL R5, R5, RZ, P0 ;  /* 0x000000ff05057207 */ /* 0x000fe20000000000 */
[----:B------:R-:W-:Y:S03]  /*2e80*/  IMAD R29, R7, 0x4000, R2 ;  /* 0x00004000071d7824 */ /* 0x000fe600078e0202 */
[----:B------:R-:W-:Y:S01]  /*2e90*/  ISETP.NE.AND P0, PT, R5, RZ, PT ;  /* 0x000000ff0500720c */ /* 0x000fe20003f05270 */
[----:B------:R2:W-:Y:S01]  /*2ea0*/  UTMALDG.2D [UR4], [UR20], desc[UR24] ;  /* 0x00001804140075b4 */ /* 0x0005e20008009000 */
[----:B------:R2:W-:Y:S01]  /*2eb0*/  SYNCS.ARRIVE.TRANS64 RZ, [R26+URZ], R21 ;  /* 0x000000151aff79a7 */ /* 0x0005e200080000ff */
[----:B------:R-:W3:Y:S02]  /*2ec0*/  SYNCS.PHASECHK.TRANS64.TRYWAIT P1, [R28+URZ+0x30], R27 ;  /* 0x0000301b1c0075a7 */ /* 0x000ee400080211ff */
[----:B--23--:R-:W-:Y:S08]  /*2ed0*/  @!P1 BRA `(.L_x_42) ;  /* 0x0000003800949947 */ /* 0x00cff00003800000 */
.L_x_103:
        /* <DEDUP_REMOVED lines=32> */
.L_x_105:
        /* <DEDUP_REMOVED lines=32> */
.L_x_107:
        /* <DEDUP_REMOVED lines=31> */
.L_x_109:
        /* <DEDUP_REMOVED lines=51> */
.L_x_111:
        /* <DEDUP_REMOVED lines=32> */
.L_x_113:
        /* <DEDUP_REMOVED lines=32> */
.L_x_115:
        /* <DEDUP_REMOVED lines=32> */
.L_x_117:
[----:B------:R-:W-:Y:S01]  /*3e00*/  R2UR UR20, R22 ;  /* 0x00000000161472ca */ /* 0x000fe200000e0000 */
[----:B------:R-:W-:Y:S01]  /*3e10*/  IMAD R22, R7, 0x8, R14 ;  /* 0x0000000807167824 */ /* 0x000fe200078e020e */
[----:B------:R-:W-:Y:S01]  /*3e20*/  R2UR UR21, R23 ;  /* 0x00000000171572ca */ /* 0x000fe200000e0000 */
[----:B------:R-:W-:Y:S01]  /*3e30*/  UMOV UR24, 0x0 ;  /* 0x0000000000187882 */ /* 0x000fe20000000000 */
[----:B------:R-:W-:Y:S01]  /*3e40*/  SEL R30, RZ, 0x1, P0 ;  /* 0x00000001ff1e7807 */ /* 0x000fe20000000000 */
[----:B------:R-:W-:Y:S01]  /*3e50*/  UMOV UR25, 0x10000000 ;  /* 0x1000000000197882 */ /* 0x000fe20000000000 */
[----:B------:R-:W-:Y:S01]  /*3e60*/  R2UR UR12, R28 ;  /* 0x000000001c0c72ca */ /* 0x000fe200000e0000 */
[----:B------:R-:W-:Y:S01]  /*3e70*/  UMOV UR14, 0x600 ;  /* 0x00000600000e7882 */ /* 0x000fe20000000000 */
[----:B------:R-:W-:Y:S01]  /*3e80*/  LOP3.LUT R27, R9, R30, RZ, 0x3c, !PT ;  /* 0x0000001e091b7212 */ /* 0x000fe200078e3cff */
[----:B------:R-:W-:Y:S01]  /*3e90*/  UMOV UR18, 0x600 ;  /* 0x0000060000127882 */ /* 0x000fe20000000000 */
[----:B------:R-:W-:Y:S01]  /*3ea0*/  R2UR UR16, R4 ;  /* 0x00000000041072ca */ /* 0x000fe200000e0000 */
[--C-:B------:R-:W-:Y:S01]  /*3eb0*/  IMAD R28, R5, 0x200, R2.reuse ;  /* 0x00000200051c7824 */ /* 0x100fe200078e0202 */
[----:B------:R-:W-:Y:S01]  /*3ec0*/  R2UR UR13, R26 ;  /* 0x000000001a0d72ca */ /* 0x000fe200000e0000 */
[----:B------:R-:W-:Y:S01]  /*3ed0*/  UMOV UR11, 0x3 ;  /* 0x00000003000b7882 */ /* 0x000fe20000000000 */
[----:B------:R-:W-:Y:S01]  /*3ee0*/  R2UR UR28, R18 ;  /* 0x00000000121c72ca */ /* 0x000fe200000e0000 */
[----:B------:R-:W-:Y:S01]  /*3ef0*/  UMOV UR7, 0x3 ;  /* 0x0000000300077882 */ /* 0x000fe20000000000 */
[----:B------:R-:W-:Y:S01]  /*3f00*/  R2UR UR29, R19 ;  /* 0x00000000131d72ca */ /* 0x000fe200000e0000 */
[--C-:B------:R-:W-:Y:S01]  /*3f10*/  IMAD R4, R7, 0x3800, R2.reuse ;  /* 0x0000380007047824 */ /* 0x100fe200078e0202 */
[----:B------:R-:W-:Y:S01]  /*3f20*/  R2UR UR15, R13 ;  /* 0x000000000d0f72ca */ /* 0x000fe200000e0000 */
[----:B------:R-:W-:Y:S01]  /*3f30*/  UIADD3 UR12, UPT, UPT, UR12, 0x4000, URZ ;  /* 0x000040000c0c7890 */ /* 0x000fe2000fffe0ff */
[----:B------:R-:W-:Y:S02]  /*3f40*/  R2UR UR8, R28 ;  /* 0x000000001c0872ca */ /* 0x000fe400000e0000 */
[----:B------:R-:W-:Y:S01]  /*3f50*/  R2UR UR26, R16 ;  /* 0x00000000101a72ca */ /* 0x000fe200000e0000 */
[----:B------:R-:W-:Y:S01]  /*3f60*/  UIADD3 UR16, UPT, UPT, UR16, 0x1c000, URZ ;  /* 0x0001c00010107890 */ /* 0x000fe2000fffe0ff */
[----:B------:R-:W-:Y:S01]  /*3f70*/  R2UR UR27, R17 ;  /* 0x00000000111b72ca */ /* 0x000fe200000e0000 */
[----:B------:R-:W-:Y:S01]  /*3f80*/  UMOV UR17, UR13 ;  /* 0x0000000d00117c82 */ /* 0x000fe20008000000 */
[----:B------:R-:W-:Y:S01]  /*3f90*/  R2UR UR19, R3 ;  /* 0x00000000031372ca */ /* 0x000fe200000e0000 */
[----:B------:R-:W-:Y:S01]  /*3fa0*/  UMOV UR9, UR13 ;  /* 0x0000000d00097c82 */ /* 0x000fe20008000000 */
[----:B------:R-:W-:Y:S01]  /*3fb0*/  R2UR UR22, R24 ;  /* 0x00000000181672ca */ /* 0x000fe200000e0000 */
[--C-:B------:R-:W-:Y:S01]  /*3fc0*/  IMAD R24, R5, 0x400, R2.reuse ;  /* 0x0000040005187824 */ /* 0x100fe200078e0202 */
[----:B------:R-:W-:Y:S01]  /*3fd0*/  R2UR UR23, R25 ;  /* 0x00000000191772ca */ /* 0x000fe200000e0000 */
[----:B------:R2:W-:Y:S01]  /*3fe0*/  UTMALDG.2D [UR12], [UR28], desc[UR24] ;  /* 0x0000180c1c0075b4 */ /* 0x0005e20008009000 */
[----:B------:R-:W-:Y:S01]  /*3ff0*/  R2UR UR6, R0 ;  /* 0x00000000000672ca */ /* 0x000fe200000e0000 */
[----:B------:R-:W-:Y:S01]  /*4000*/  UIADD3 UR8, UPT, UPT, UR8, 0x31000, URZ ;  /* 0x0003100008087890 */ /* 0x000fe2000fffe0ff */
[----:B------:R-:W-:Y:S01]  /*4010*/  R2UR UR4, R24 ;  /* 0x00000000180472ca */ /* 0x000fe200000e0000 */
[----:B------:R-:W-:Y:S01]  /*4020*/  UMOV UR10, UR15 ;  /* 0x0000000f000a7c82 */ /* 0x000fe20008000000 */
[----:B------:R-:W-:Y:S01]  /*4030*/  UMOV UR5, UR13 ;  /* 0x0000000d00057c82 */ /* 0x000fe20008000000 */
[----:B------:R-:W-:Y:S01]  /*4040*/  LOP3.LUT R23, R27, 0x1, RZ, 0x3c, !PT ;  /* 0x000000011b177812 */ /* 0x000fe200078e3cff */
[C---:B------:R-:W-:Y:S01]  /*4050*/  VIADD R5, R7.reuse, 0x1 ;  /* 0x0000000107057836 */ /* 0x040fe20000000000 */
[----:B------:R2:W-:Y:S01]  /*4060*/  UTMALDG.2D [UR16], [UR26], desc[UR24] ;  /* 0x000018101a0075b4 */ /* 0x0005e20008009000 */
[----:B------:R-:W-:Y:S02]  /*4070*/  ISETP.NE.AND P0, PT, R7, 0x5, PT ;  /* 0x000000050700780c */ /* 0x000fe40003f05270 */
[----:B------:R-:W-:Y:S02]  /*4080*/  IMAD.U32 R9, R23, -0x80000000, RZ ;  /* 0x8000000017097824 */ /* 0x000fe400078e00ff */
[----:B------:R-:W-:Y:S03]  /*4090*/  SEL R5, R5, RZ, P0 ;  /* 0x000000ff05057207 */ /* 0x000fe60000000000 */
[----:B------:R-:W-:Y:S01]  /*40a0*/  UIADD3 UR4, UPT, UPT, UR4, 0x31c00, URZ ;  /* 0x00031c0004047890 */ /* 0x000fe2000fffe0ff */
[----:B------:R2:W-:Y:S01]  /*40b0*/  UTMALDG.2D [UR8], [UR22], desc[UR24] ;  /* 0x00001808160075b4 */ /* 0x0005e20008009000 */
[----:B------:R-:W-:Y:S07]  /*40c0*/  ISETP.NE.AND P0, PT, R5, RZ, PT ;  /* 0x000000ff0500720c */ /* 0x000fee0003f05270 */
[----:B------:R2:W-:Y:S01]  /*40d0*/  UTMALDG.2D [UR4], [UR20], desc[UR24] ;  /* 0x00001804140075b4 */ /* 0x0005e20008009000 */
[----:B------:R3:W-:Y:S01]  /*40e0*/  SYNCS.ARRIVE.TRANS64 RZ, [R26+URZ], R21 ;  /* 0x000000151aff79a7 */ /* 0x0007e200080000ff */
[----:B------:R-:W4:Y:S01]  /*40f0*/  SYNCS.PHASECHK.TRANS64.TRYWAIT P1, [R22+URZ+0x30], R9 ;  /* 0x00003009160075a7 */ /* 0x000f2200080211ff */
[----:B---3--:R-:W-:Y:S01]  /*4100*/  IMAD R21, R7, 0x4000, R2 ;  /* 0x0000400007157824 */ /* 0x008fe200078e0202 */
[----:B--2-4-:R-:W-:Y:S06]  /*4110*/  @!P1 BRA `(.L_x_50) ;  /* 0x0000002800d49947 */ /* 0x014fec0003800000 */
.L_x_119:
        /* <DEDUP_REMOVED lines=18> */
[----:B-1----:R-:W-:Y:S01]  /*4240*/  SEL R26, RZ, 0x1, P0 ;  /* 0x00000001ff1a7807 */ /* 0x002fe20000000000 */
        /* <DEDUP_REMOVED lines=12> */
[----:B-1-3--:R-:W-:Y:S05]  /*4310*/  @!P1 BRA `(.L_x_51) ;  /* 0x0000002800709947 */ /* 0x00afea0003800000 */
.L_x_121:
        /* <DEDUP_REMOVED lines=11> */
[--C-:B------:R-:W-:Y:S01]  /*43d0*/  IMAD R0, R9, 0x3800, R2.reuse ;  /* 0x0000380009007824 */ /* 0x100fe200078e0202 */
[----:B------:R-:W-:Y:S01]  /*43e0*/  R2UR UR12, R16 ;  /* 0x00000000100c72ca */ /* 0x000fe200000e0000 */
[----:B------:R-:W-:Y:S01]  /*43f0*/  UIADD3 UR8, UPT, UPT, UR8, 0x4000, URZ ;  /* 0x0000400008087890 */ /* 0x000fe2000fffe0ff */
[----:B------:R-:W-:Y:S01]  /*4400*/  R2UR UR13, R17 ;  /* 0x00000000110d72ca */ /* 0x000fe200000e0000 */
[----:B------:R-:W-:Y:S01]  /*4410*/  UIADD3 UR4, UPT, UPT, UR4, 0x1c000, URZ ;  /* 0x0001c00004047890 */ /* 0x000fe2000fffe0ff */
[----:B------:R-:W-:Y:S01]  /*4420*/  R2UR UR7, R3 ;  /* 0x00000000030772ca */ /* 0x000fe200000e0000 */
[----:B------:R-:W-:Y:S01]  /*4430*/  UMOV UR5, UR9 ;  /* 0x0000000900057c82 */ /* 0x000fe20008000000 */
[----:B--2---:R-:W-:Y:S04]  /*4440*/  SEL R22, RZ, 0x1, P0 ;  /* 0x00000001ff167807 */ /* 0x004fe80000000000 */
[----:B------:R-:W-:Y:S01]  /*4450*/  LOP3.LUT R27, R27, R22, RZ, 0x3c, !PT ;  /* 0x000000161b1b7212 */ /* 0x000fe200078e3cff */
[----:B------:R2:W-:Y:S03]  /*4460*/  UTMALDG.2D [UR8], [UR16], desc[UR14] ;  /* 0x00000e08100075b4 */ /* 0x0005e60008009000 */
[----:B------:R-:W-:Y:S03]  /*4470*/  LOP3.LUT R7, R27, 0x1, RZ, 0x3c, !PT ;  /* 0x000000011b077812 */ /* 0x000fe600078e3cff */
[----:B------:R2:W-:Y:S01]  /*4480*/  UTMALDG.2D [UR4], [UR12], desc[UR14] ;  /* 0x00000e040c0075b4 */ /* 0x0005e20008009000 */
[----:B------:R2:W-:Y:S01]  /*4490*/  SYNCS.ARRIVE.TRANS64 RZ, [R24+URZ], R15 ;  /* 0x0000000f18ff79a7 */ /* 0x0005e200080000ff */
[----:B-1----:R-:W-:Y:S02]  /*44a0*/  IMAD.U32 R5, R7, -0x80000000, RZ ;  /* 0x8000000007057824 */ /* 0x002fe400078e00ff */
[----:B------:R-:W-:Y:S02]  /*44b0*/  IMAD R7, R9, 0x4000, R2 ;  /* 0x0000400009077824 */ /* 0x000fe400078e0202 */
[----:B------:R-:W1:Y:S02]  /*44c0*/  SYNCS.PHASECHK.TRANS64.TRYWAIT P0, [R4+URZ+0x30], R5 ;  /* 0x00003005040075a7 */ /* 0x000e6400080011ff */
[----:B-12---:R-:W-:Y:S05]  /*44d0*/  @!P0 BRA `(.L_x_52) ;  /* 0x00000028001c8947 */ /* 0x006fea0003800000 */
.L_x_123:
        /* <DEDUP_REMOVED lines=9> */
[----:B------:R-:W-:Y:S01]  /*4570*/  VIADD R7, R9, 0x1 ;  /* 0x0000000109077836 */ /* 0x000fe20000000000 */
[----:B------:R-:W-:Y:S01]  /*4580*/  R2UR UR9, R4 ;  /* 0x00000000040972ca */ /* 0x000fe200000e0000 */
[----:B------:R-:W-:Y:S01]  /*4590*/  VIADD R8, R8, 0x1 ;  /* 0x0000000108087836 */ /* 0x000fe20000000000 */
[----:B------:R-:W-:Y:S01]  /*45a0*/  R2UR UR12, R16 ;  /* 0x00000000100c72ca */ /* 0x000fe200000e0000 */
[----:B------:R-:W-:Y:S01]  /*45b0*/  UIADD3 UR8, UPT, UPT, UR8, 0x4000, URZ ;  /* 0x0000400008087890 */ /* 0x000fe2000fffe0ff */
[----:B------:R-:W-:Y:S01]  /*45c0*/  R2UR UR13, R17 ;  /* 0x00000000110d72ca */ /* 0x000fe200000e0000 */
[----:B------:R-:W-:Y:S01]  /*45d0*/  UIADD3 UR4, UPT, UPT, UR4, 0x1c000, URZ ;  /* 0x0001c00004047890 */ /* 0x000fe2000fffe0ff */
[----:B------:R-:W-:Y:S02]  /*45e0*/  R2UR UR7, R3 ;  /* 0x00000000030772ca */ /* 0x000fe400000e0000 */
[----:B------:R-:W-:Y:S04]  /*45f0*/  ISETP.NE.AND P0, PT, R9, 0x5, PT ;  /* 0x000000050900780c */ /* 0x000fe80003f05270 */
[----:B------:R-:W-:Y:S01]  /*4600*/  SEL R7, R7, RZ, P0 ;  /* 0x000000ff07077207 */ /* 0x000fe20000000000 */
[----:B------:R2:W-:Y:S01]  /*4610*/  UTMALDG.2D [UR8], [UR16], desc[UR14] ;  /* 0x00000e08100075b4 */ /* 0x0005e20008009000 */
[----:B------:R-:W-:Y:S01]  /*4620*/  UMOV UR5, UR9 ;  /* 0x0000000900057c82 */ /* 0x000fe20008000000 */
[----:B------:R-:W-:Y:S02]  /*4630*/  ISETP.NE.AND P0, PT, R8, 0x1, PT ;  /* 0x000000010800780c */ /* 0x000fe40003f05270 */
[----:B------:R-:W-:Y:S02]  /*4640*/  ISETP.NE.AND P1, PT, R7, RZ, PT ;  /* 0x000000ff0700720c */ /* 0x000fe40003f25270 */
[----:B------:R2:W-:Y:S01]  /*4650*/  UTMALDG.2D [UR4], [UR12], desc[UR14] ;  /* 0x00000e040c0075b4 */ /* 0x0005e20008009000 */
[----:B------:R3:W-:Y:S02]  /*4660*/  SYNCS.ARRIVE.TRANS64 RZ, [R4+URZ], R15 ;  /* 0x0000000f04ff79a7 */ /* 0x0007e400080000ff */
[----:B-1-3--:R-:W-:Y:S04]  /*4670*/  SEL R4, RZ, 0x1, P1 ;  /* 0x00000001ff047807 */ /* 0x00afe80000800000 */
[----:B------:R-:W-:Y:S02]  /*4680*/  LOP3.LUT R3, R27, R4, RZ, 0x3c, !PT ;  /* 0x000000041b037212 */ /* 0x000fe400078e3cff */
[----:B--2---:R-:W-:Y:S05]  /*4690*/  @!P0 EXIT ;  /* 0x000000000000894d */ /* 0x004fea0003800000 */
[----:B------:R-:W-:Y:S02]  /*46a0*/  IADD3 R12, PT, PT, R12, 0x8c, RZ ;  /* 0x0000008c0c0c7810 */ /* 0x000fe40007ffe0ff */
[----:B------:R-:W-:Y:S01]  /*46b0*/  IADD3 R6, PT, PT, R6, 0x8c, RZ ;  /* 0x0000008c06067810 */ /* 0x000fe20007ffe0ff */
[----:B------:R-:W-:Y:S06]  /*46c0*/  BRA `(.L_x_53) ;  /* 0xffffffd800507947 */ /* 0x000fec000383ffff */
.L_x_23:
[----:B------:R-:W-:-:S04]  /*46d0*/  LOP3.LUT R2, R21, 0xfffffffc, RZ, 0xc0, !PT ;  /* 0xfffffffc15027812 */ /* 0x000fc800078ec0ff */
[----:B------:R-:W-:-:S13]  /*46e0*/  ISETP.NE.AND P0, PT, R2, 0x4, PT ;  /* 0x000000040200780c */ /* 0x000fda0003f05270 */
[----:B-1----:R-:W-:Y:S05]  /*46f0*/  @P0 EXIT ;  /* 0x000000000000094d */ /* 0x002fea0003800000 */
[----:B------:R-:W1:Y:S01]  /*4700*/  S2R R2, SR_CgaCtaId ;  /* 0x0000000000027919 */ /* 0x000e620000008800 */
[----:B------:R-:W-:-:S04]  /*4710*/  MOV R5, 0x400 ;  /* 0x0000040000057802 */ /* 0x000fc80000000f00 */
[----:B-1----:R-:W-:-:S05]  /*4720*/  LEA R2, R2, R5, 0x18 ;  /* 0x0000000502027211 */ /* 0x002fca00078ec0ff */
[----:B------:R-:W1:Y:S02]  /*4730*/  LDS R4, [R2+0x334b0] ;  /* 0x0334b00002047984 */ /* 0x000e640000000800 */
[----:B-1----:R-:W-:-:S13]  /*4740*/  ISETP.NE.AND P0, PT, R4, RZ, PT ;  /* 0x000000ff0400720c */ /* 0x002fda0003f05270 */
[----:B------:R-:W-:Y:S05]  /*4750*/  @!P0 BRA `(.L_x_54) ;  /* 0x0000000000048947 */ /* 0x000fea0003800000 */
[----:B------:R-:W-:Y:S05]  /*4760*/  BPT.TRAP 0x1 ;  /* 0x000000040000795c */ /* 0x000fea0000300000 */
.L_x_54:
[----:B------:R-:W1:Y:S01]  /*4770*/  S2UR UR4, SR_CTAID.X ;  /* 0x00000000000479c3 */ /* 0x000e620000002500 */
[----:B------:R-:W-:Y:S02]  /*4780*/  IADD3 R21, PT, PT, R21, -0x4, RZ ;  /* 0xfffffffc15157810 */ /* 0x000fe40007ffe0ff */
[----:B-1----:R-:W-:-:S13]  /*4790*/  ISETP.LE.U32.AND P0, PT, R3, UR4, PT ;  /* 0x0000000403007c0c */ /* 0x002fda000bf03070 */
[----:B------:R-:W-:Y:S05]  /*47a0*/  @P0 BRA `(.L_x_55) ;  /* 0x0000001800bc0947 */ /* 0x000fea0003800000 */
[----:B------:R-:W-:Y:S01]  /*47b0*/  IMAD.U32 R31, RZ, RZ, UR4 ;  /* 0x00000004ff1f7e24 */ /* 0x000fe2000f8e00ff */
[----:B------:R-:W-:Y:S01]  /*47c0*/  MOV R22, 0xffffffff ;  /* 0xffffffff00167802 */ /* 0x000fe20000000f00 */
[----:B------:R-:W-:Y:S02]  /*47d0*/  IMAD.SHL.U32 R0, R0, 0x4, RZ ;  /* 0x0000000400007824 */ /* 0x000fe400078e00ff */
[----:B------:R-:W-:Y:S01]  /*47e0*/  IMAD.SHL.U32 R32, R21, 0x800, RZ ;  /* 0x0000080015207824 */ /* 0x000fe200078e00ff */
[----:B------:R-:W-:Y:S01]  /*47f0*/  LOP3.LUT R24, RZ, R31, RZ, 0x33, !PT ;  /* 0x0000001fff187212 */ /* 0x000fe200078e33ff */
[C---:B------:R-:W-:Y:S01]  /*4800*/  VIADD R28, R0.reuse, 0x1 ;  /* 0x00000001001c7836 */ /* 0x040fe20000000000 */
[----:B------:R-:W-:Y:S01]  /*4810*/  SHF.R.U32.HI R30, RZ, 0x3, R0 ;  /* 0x00000003ff1e7819 */ /* 0x000fe20000011600 */
[C---:B------:R-:W-:Y:S01]  /*4820*/  VIADD R4, R0.reuse, 0x2 ;  /* 0x0000000200047836 */ /* 0x040fe20000000000 */
[----:B------:R-:W-:Y:S01]  /*4830*/  IADD3 R26, PT, PT, R0, 0x3, RZ ;  /* 0x00000003001a7810 */ /* 0x000fe20007ffe0ff */
[----:B------:R-:W-:Y:S01]  /*4840*/  IMAD.IADD R24, R3, 0x1, R24 ;  /* 0x0000000103187824 */ /* 0x000fe200078e0218 */
[----:B------:R-:W-:Y:S01]  /*4850*/  LOP3.LUT R3, R30, 0x3, RZ, 0xc0, !PT ;  /* 0x000000031e037812 */ /* 0x000fe200078ec0ff */
[----:B------:R-:W-:Y:S01]  /*4860*/  IMAD.MOV.U32 R23, RZ, RZ, RZ ;  /* 0x000000ffff177224 */ /* 0x000fe200078e00ff */
[----:B------:R-:W-:-:S02]  /*4870*/  PRMT R25, R31, 0x7610, R25 ;  /* 0x000076101f197816 */ /* 0x000fc40000000019 */
[----:B------:R-:W-:Y:S02]  /*4880*/  SHF.R.U32.HI R24, RZ, 0x2, R24 ;  /* 0x00000002ff187819 */ /* 0x000fe40000011618 */
[C---:B------:R-:W-:Y:S02]  /*4890*/  LOP3.LUT R28, R3.reuse, 0x5, R28, 0x78, !PT ;  /* 0x00000005031c7812 */ /* 0x040fe400078e781c */
[C---:B------:R-:W-:Y:S01]  /*48a0*/  LOP3.LUT R27, R3.reuse, 0x6, R4, 0x78, !PT ;  /* 0x00000006031b7812 */ /* 0x040fe200078e7804 */
[----:B------:R-:W-:Y:S01]  /*48b0*/  IMAD.HI.U32 R24, R24, 0x3a83a83b, RZ ;  /* 0x3a83a83b18187827 */ /* 0x000fe200078e00ff */
[C---:B------:R-:W-:Y:S02]  /*48c0*/  LOP3.LUT R29, R3.reuse, 0x4, R0, 0xf8, !PT ;  /* 0x00000004031d7812 */ /* 0x040fe400078ef800 */
[----:B------:R-:W-:Y:S02]  /*48d0*/  LOP3.LUT R26, R3, 0x7, R26, 0x78, !PT ;  /* 0x00000007031a7812 */ /* 0x000fe400078e781a */
[----:B------:R-:W-:-:S05]  /*48e0*/  SHF.R.U32.HI R24, RZ, 0x3, R24 ;  /* 0x00000003ff187819 */ /* 0x000fca0000011618 */
[----:B------:R-:W-:-:S07]  /*48f0*/  IMAD.MOV R24, RZ, RZ, -R24 ;  /* 0x000000ffff187224 */ /* 0x000fce00078e0a18 */
.L_x_78:
[----:B------:R-:W-:Y:S01]  /*4900*/  VIADD R22, R22, 0x1 ;  /* 0x0000000116167836 */ /* 0x000fe20000000000 */
[----:B------:R-:W-:Y:S05]  /*4910*/  YIELD ;  /* 0x0000000000007946 */ /* 0x000fea0003800000 */
[----:B--2---:R-:W-:Y:S01]  /*4920*/  IMAD.SHL.U32 R3, R22, 0x8, RZ ;  /* 0x0000000816037824 */ /* 0x004fe200078e00ff */
[----:B------:R-:W-:Y:S01]  /*4930*/  SHF.R.U32.HI R4, RZ, 0x1, R22 ;  /* 0x00000001ff047819 */ /* 0x000fe20000011616 */
[----:B------:R-:W-:Y:S01]  /*4940*/  VIADD R24, R24, 0x1 ;  /* 0x0000000118187836 */ /* 0x000fe20000000000 */
[----:B------:R-:W-:Y:S02]  /*4950*/  SHF.R.U32.HI R35, RZ, 0x5, R31 ;  /* 0x00000005ff237819 */ /* 0x000fe4000001161f */
[----:B------:R-:W-:-:S02]  /*4960*/  LOP3.LUT R3, R3, 0x8, RZ, 0xc0, !PT ;  /* 0x0000000803037812 */ /* 0x000fc400078ec0ff */
[----:B------:R-:W-:Y:S02]  /*4970*/  LOP3.LUT R4, R4, 0x1, RZ, 0xc0, !PT ;  /* 0x0000000104047812 */ /* 0x000fe400078ec0ff */
[----:B------:R-:W-:Y:S01]  /*4980*/  ISETP.NE.AND P1, PT, R21, RZ, PT ;  /* 0x000000ff1500720c */ /* 0x000fe20003f25270 */
[----:B------:R-:W-:Y:S01]  /*4990*/  IMAD.IADD R3, R2, 0x1, R3 ;  /* 0x0000000102037824 */ /* 0x000fe200078e0203 */
[----:B------:R-:W-:Y:S01]  /*49a0*/  ISETP.NE.AND P0, PT, R24, 0x1, PT ;  /* 0x000000011800780c */ /* 0x000fe20003f05270 */
[----:B------:R-:W-:Y:S01]  /*49b0*/  IMAD.U32 R4, R4, -0x80000000, RZ ;  /* 0x8000000004047824 */ /* 0x000fe200078e00ff */
[----:B------:R-:W-:-:S03]  /*49c0*/  LOP3.LUT R35, R35, 0x7fffff0, RZ, 0xc0, !PT ;  /* 0x07fffff023237812 */ /* 0x000fc600078ec0ff */
[----:B------:R-:W1:Y:S02]  /*49d0*/  SYNCS.PHASECHK.TRANS64.TRYWAIT P2, [R3+URZ+0x33490], R4 ;  /* 0x03349004030075a7 */ /* 0x000e6400080411ff */
[----:B-1----:R-:W-:Y:S06]  /*49e0*/  @!P2 BRA `(.L_x_56) ;  /* 0x0000002000f4a947 */ /* 0x002fec0003800000 */
.L_x_125:
[----:B------:R-:W-:Y:S01]  /*49f0*/  NOP ;  /* 0x0000000000007918 */ /* 0x000fe20000000000 */
[----:B------:R-:W-:Y:S02]  /*4a00*/  LOP3.LUT R34, R25, 0x1ff, RZ, 0xc0, !PT ;  /* 0x000001ff19227812 */ /* 0x000fe400078ec0ff */
[----:B------:R-:W-:Y:S02]  /*4a10*/  LOP3.LUT R6, R22, 0x1, RZ, 0xc0, !PT ;  /* 0x0000000116067812 */ /* 0x000fe400078ec0ff */
[----:B------:R-:W-:Y:S01]  /*4a20*/  VIADDMNMX.U32 R39, R20, -R35, 0x10, PT ;  /* 0x0000001014277446 */ /* 0x000fe20003800823 */
[----:B------:R-:W-:Y:S05]  /*4a30*/  @P1 BRA `(.L_x_57) ;  /* 0x0000000000041947 */ /* 0x000fea0003800000 */
[----:B------:R-:W-:-:S04]  /*4a40*/  DEPBAR.LE SB0, 0x1 ;  /* 0x000080400000791a */ /* 0x000fc80000000000 */
.L_x_57:
[----:B------:R-:W-:Y:S02]  /*4a50*/  MOV R4, 0x4a70 ;  /* 0x00004a7000047802 */ /* 0x000fe40000000f00 */
[----:B-1----:R-:W-:Y:S05]  /*4a60*/  CALL.REL.NOINC `($__internal_3_$__cuda_sm20_div_u16) ;  /* 0x0000002400107944 */ /* 0x002fea0003c00000 */
[----:B------:R-:W-:Y:S05]  /*4a70*/  WARPSYNC.ALL ;  /* 0x0000000000007948 */ /* 0x000fea0003800000 */
[----:B------:R-:W-:Y:S01]  /*4a80*/  NOP ;  /* 0x0000000000007918 */ /* 0x000fe20000000000 */
[----:B------:R-:W-:Y:S02]  /*4a90*/  ISETP.NE.AND P1, PT, R21, RZ, PT ;  /* 0x000000ff1500720c */ /* 0x000fe40003f25270 */
[----:B------:R-:W-:Y:S01]  /*4aa0*/  R2UR UR7, R6 ;  /* 0x00000000060772ca */ /* 0x000fe200000e0000 */
[----:B------:R-:W-:Y:S01]  /*4ab0*/  BAR.SYNC.DEFER_BLOCKING 0x8, 0x80 ;  /* 0x0202000000007b1d */ /* 0x000fe20000010000 */
[----:B------:R-:W-:Y:S01]  /*4ac0*/  IMAD R33, R23, 0x2000, R32 ;  /* 0x0000200017217824 */ /* 0x000fe200078e0220 */
[----:B------:R-:W-:-:S02]  /*4ad0*/  PRMT R40, R0, 0x9910, RZ ;  /* 0x0000991000287816 */ /* 0x000fc400000000ff */
[----:B------:R-:W-:Y:S01]  /*4ae0*/  LOP3.LUT R0, R0, 0xffff, RZ, 0xc0, !PT ;  /* 0x0000ffff00007812 */ /* 0x000fe200078ec0ff */
[----:B------:R-:W-:-:S04]  /*4af0*/  IMAD R33, R30, 0x80, R33 ;  /* 0x000000801e217824 */ /* 0x000fc800078e0221 */
[----:B------:R-:W-:Y:S02]  /*4b00*/  IMAD R37, R29, 0x10, R33 ;  /* 0x000000101d257824 */ /* 0x000fe400078e0221 */
[----:B------:R-:W-:Y:S01]  /*4b10*/  IMAD R0, R0, 0xe0, RZ ;  /* 0x000000e000007824 */ /* 0x000fe200078e02ff */
[----:B------:R-:W-:-:S09]  /*4b20*/  UIMAD UR7, UR7, 0xe0, URZ ;  /* 0x000000e0070778a4 */ /* 0x000fd2000f8e02ff */
[----:B------:R-:W1:Y:S01]  /*4b30*/  LDTM.x8 R12, tmem[UR7] ;  /* 0x00000007000c79ee */ /* 0x000e6200081c0000 */
[----:B------:R-:W-:Y:S01]  /*4b40*/  NOP ;  /* 0x0000000000007918 */ /* 0x000fe20000000000 */
[----:B-1----:R-:W1:Y:S01]  /*4b50*/  LDTM.x8 R4, tmem[UR7+0x8] ;  /* 0x00000807000479ee */ /* 0x002e6200081c0000 */
[----:B------:R-:W-:Y:S02]  /*4b60*/  F2FP.BF16.F32.PACK_AB R12, R13, R12 ;  /* 0x0000000c0d0c723e */ /* 0x000fe400000010ff */
[----:B------:R-:W-:Y:S02]  /*4b70*/  F2FP.BF16.F32.PACK_AB R13, R15, R14 ;  /* 0x0000000e0f0d723e */ /* 0x000fe400000010ff */
[----:B------:R-:W-:Y:S01]  /*4b80*/  F2FP.BF16.F32.PACK_AB R14, R17, R16 ;  /* 0x00000010110e723e */ /* 0x000fe200000010ff */
[----:B------:R-:W-:Y:S01]  /*4b90*/  IMAD.IADD R16, R2, 0x1, R37 ;  /* 0x0000000102107824 */ /* 0x000fe200078e0225 */
[----:B------:R-:W-:Y:S02]  /*4ba0*/  F2FP.BF16.F32.PACK_AB R15, R19, R18 ;  /* 0x00000012130f723e */ /* 0x000fe400000010ff */
[----:B-1----:R-:W-:Y:S01]  /*4bb0*/  F2FP.BF16.F32.PACK_AB R37, R7, R6 ;  /* 0x000000060725723e */ /* 0x002fe200000010ff */
[----:B------:R-:W-:Y:S01]  /*4bc0*/  IMAD R7, R28, 0x10, R33 ;  /* 0x000000101c077824 */ /* 0x000fe200078e0221 */
[----:B------:R-:W-:Y:S01]  /*4bd0*/  F2FP.BF16.F32.PACK_AB R36, R5, R4 ;  /* 0x000000040524723e */ /* 0x000fe200000010ff */
[----:B------:R1:W-:Y:S01]  /*4be0*/  STS.128 [R16], R12 ;  /* 0x0000000c10007388 */ /* 0x0003e20000000c00 */
[----:B------:R-:W-:Y:S01]  /*4bf0*/  PRMT R5, R39, 0x9910, RZ ;  /* 0x0000991027057816 */ /* 0x000fe200000000ff */
[----:B------:R-:W-:Y:S01]  /*4c00*/  IMAD.IADD R42, R2, 0x1, R7 ;  /* 0x00000001022a7824 */ /* 0x000fe200078e0207 */
[----:B------:R-:W-:Y:S01]  /*4c10*/  F2FP.BF16.F32.PACK_AB R38, R9, R8 ;  /* 0x000000080926723e */ /* 0x000fe200000010ff */
[----:B------:R-:W-:Y:S01]  /*4c20*/  NOP ;  /* 0x0000000000007918 */ /* 0x000fe20000000000 */
[----:B------:R-:W-:Y:S01]  /*4c30*/  F2FP.BF16.F32.PACK_AB R39, R11, R10 ;  /* 0x0000000a0b27723e */ /* 0x000fe200000010ff */
[----:B------:R-:W-:-:S04]  /*4c40*/  IMAD R40, R40, R5, RZ ;  /* 0x0000000528287224 */ /* 0x000fc800078e02ff */
[----:B------:R2:W-:Y:S01]  /*4c50*/  STS.128 [R42], R36 ;  /* 0x000000242a007388 */ /* 0x0005e20000000c00 */
[----:B------:R-:W-:-:S05]  /*4c60*/  IMAD.MOV R40, RZ, RZ, -R40 ;  /* 0x000000ffff287224 */ /* 0x000fca00078e0a28 */
[----:B------:R-:W-:-:S05]  /*4c70*/  PRMT R41, R40, 0x7710, RZ ;  /* 0x0000771028297816 */ /* 0x000fca00000000ff */
[----:B------:R-:W-:-:S05]  /*4c80*/  IMAD.IADD R34, R34, 0x1, R41 ;  /* 0x0000000122227824 */ /* 0x000fca00078e0229 */
[----:B------:R-:W-:Y:S01]  /*4c90*/  LOP3.LUT R34, R34, 0xffff, RZ, 0xc0, !PT ;  /* 0x0000ffff22227812 */ /* 0x000fe200078ec0ff */
[----:B-1----:R-:W1:Y:S01]  /*4ca0*/  LDTM.x8 R12, tmem[UR7+0x10] ;  /* 0x00001007000c79ee */ /* 0x002e6200081c0000 */
[----:B------:R-:W-:Y:S01]  /*4cb0*/  NOP ;  /* 0x0000000000007918 */ /* 0x000fe20000000000 */
[----:B-1----:R-:W1:Y:S02]  /*4cc0*/  LDTM.x8 R4, tmem[UR7+0x18] ;  /* 0x00001807000479ee */ /* 0x002e6400081c0000 */
[----:B------:R-:W-:Y:S01]  /*4cd0*/  IMAD.IADD R35, R35, 0x1, R34 ;  /* 0x0000000123237824 */ /* 0x000fe200078e0222 */
[----:B------:R-:W-:Y:S02]  /*4ce0*/  F2FP.BF16.F32.PACK_AB R12, R13, R12 ;  /* 0x0000000c0d0c723e */ /* 0x000fe400000010ff */
[----:B------:R-:W-:Y:S02]  /*4cf0*/  F2FP.BF16.F32.PACK_AB R13, R15, R14 ;  /* 0x0000000e0f0d723e */ /* 0x000fe400000010ff */
[----:B------:R-:W-:Y:S01]  /*4d00*/  F2FP.BF16.F32.PACK_AB R14, R17, R16 ;  /* 0x00000010110e723e */ /* 0x000fe200000010ff */
[--C-:B------:R-:W-:Y:S01]  /*4d10*/  IMAD R17, R27, 0x10, R33.reuse ;  /* 0x000000101b117824 */ /* 0x100fe200078e0221 */
[----:B-1----:R-:W-:Y:S01]  /*4d20*/  F2FP.BF16.F32.PACK_AB R4, R5, R4 ;  /* 0x000000040504723e */ /* 0x002fe200000010ff */
[----:B------:R-:W-:Y:S01]  /*4d30*/  IMAD R33, R26, 0x10, R33 ;  /* 0x000000101a217824 */ /* 0x000fe200078e0221 */
[----:B------:R-:W-:Y:S01]  /*4d40*/  F2FP.BF16.F32.PACK_AB R15, R19, R18 ;  /* 0x00000012130f723e */ /* 0x000fe200000010ff */
[----:B------:R-:W-:Y:S01]  /*4d50*/  IMAD.IADD R17, R2, 0x1, R17 ;  /* 0x0000000102117824 */ /* 0x000fe200078e0211 */
[----:B------:R-:W-:-:S02]  /*4d60*/  F2FP.BF16.F32.PACK_AB R5, R7, R6 ;  /* 0x000000060705723e */ /* 0x000fc400000010ff */
[----:B------:R-:W-:Y:S01]  /*4d70*/  F2FP.BF16.F32.PACK_AB R6, R9, R8 ;  /* 0x000000080906723e */ /* 0x000fe200000010ff */
[----:B------:R-:W-:Y:S01]  /*4d80*/  IMAD.IADD R8, R2, 0x1, R33 ;  /* 0x0000000102087824 */ /* 0x000fe200078e0221 */
[----:B------:R-:W-:Y:S01]  /*4d90*/  F2FP.BF16.F32.PACK_AB R7, R11, R10 ;  /* 0x0000000a0b07723e */ /* 0x000fe200000010ff */
[----:B------:R2:W-:Y:S01]  /*4da0*/  STS.128 [R17], R12 ;  /* 0x0000000c11007388 */ /* 0x0005e20000000c00 */
[----:B------:R-:W-:Y:S01]  /*4db0*/  NOP ;  /* 0x0000000000007918 */ /* 0x000fe20000000000 */
[----:B------:R-:W-:Y:S02]  /*4dc0*/  IMAD.SHL.U32 R33, R35, 0x80, RZ ;  /* 0x0000008023217824 */ /* 0x000fe400078e00ff */
[----:B------:R2:W-:Y:S01]  /*4dd0*/  STS.128 [R8], R4 ;  /* 0x0000000408007388 */ /* 0x0005e20000000c00 */
[----:B------:R1:W-:Y:S06]  /*4de0*/  MEMBAR.ALL.CTA ;  /* 0x0000000000007992 */ /* 0x0003ec0000008000 */
[----:B-1----:R-:W1:Y:S02]  /*4df0*/  FENCE.VIEW.ASYNC.S ;  /* 0x00000000000073c6 */ /* 0x002e640000000000 */
[----:B-1----:R-:W-:Y:S06]  /*4e00*/  BAR.SYNC.DEFER_BLOCKING 0x8, 0x80 ;  /* 0x0202000000007b1d */ /* 0x002fec0000010000 */
[----:B------:R-:W-:Y:S05]  /*4e10*/  @P1 BRA `(.L_x_58) ;  /* 0x0000000000381947 */ /* 0x000fea0003800000 */
[----:B------:R-:W-:Y:S01]  /*4e20*/  ELECT P2, URZ, PT ;  /* 0x0000000000ff782f */ /* 0x000fe20003840000 */
[----:B------:R-:W-:-:S12]  /*4e30*/  BSSY.RECONVERGENT B0, `(.L_x_58) ;  /* 0x000000c000007945 */ /* 0x000fd80003800200 */
[----:B------:R-:W-:Y:S05]  /*4e40*/  @!P2 BRA `(.L_x_59) ;  /* 0x000000000028a947 */ /* 0x000fea0003800000 */
[----:B------:R-:W1:Y:S01]  /*4e50*/  LDCU.64 UR8, c[0x0][0x348] ;  /* 0x00006900ff0877ac */ /* 0x000e620008000a00 */
[----:B------:R-:W-:Y:S02]  /*4e60*/  R2UR UR10, R23 ;  /* 0x00000000170a72ca */ /* 0x000fe400000e0000 */
[----:B------:R-:W-:Y:S02]  /*4e70*/  R2UR UR4, R2 ;  /* 0x00000000020472ca */ /* 0x000fe400000e0000 */
[----:B------:R-:W-:Y:S02]  /*4e80*/  R2UR UR5, R0 ;  /* 0x00000000000572ca */ /* 0x000fe400000e0000 */
[----:B------:R-:W-:-:S09]  /*4e90*/  R2UR UR6, R33 ;  /* 0x00000000210672ca */ /* 0x000fd200000e0000 */
[----:B------:R-:W-:Y:S02]  /*4ea0*/  ULEA UR4, UR10, UR4, 0xd ;  /* 0x000000040a047291 */ /* 0x000fe4000f8e68ff */
[----:B-1----:R-:W-:-:S04]  /*4eb0*/  UIADD3 UR8, UP0, UPT, UR8, 0x240, URZ ;  /* 0x0000024008087890 */ /* 0x002fc8000ff1e0ff */
[----:B------:R-:W-:-:S09]  /*4ec0*/  UIADD3.X UR9, UPT, UPT, URZ, UR9, URZ, UP0, !UPT ;  /* 0x00000009ff097290 */ /* 0x000fd200087fe4ff */
[----:B------:R1:W-:Y:S02]  /*4ed0*/  UTMASTG.2D [UR4], [UR8] ;  /* 0x00000004080073b5 */ /* 0x0003e40008008000 */
[----:B-1----:R0:W-:Y:S02]  /*4ee0*/  UTMACMDFLUSH ;  /* 0x00000000000079b7 */ /* 0x0021e40000000000 */
.L_x_59:
[----:B------:R-:W-:Y:S05]  /*4ef0*/  BSYNC.RECONVERGENT B0 ;  /* 0x0000000000007941 */ /* 0x000fea0003800200 */
.L_x_58:
[----:B------:R-:W-:Y:S05]  /*4f00*/  @P1 BRA `(.L_x_60) ;  /* 0x0000000000041947 */ /* 0x000fea0003800000 */
[----:B------:R-:W-:-:S04]  /*4f10*/  DEPBAR.LE SB0, 0x1 ;  /* 0x000080400000791a */ /* 0x000fc80000000000 */
.L_x_60:
[----:B------:R-:W-:Y:S01]  /*4f20*/  BAR.SYNC.DEFER_BLOCKING 0x8, 0x80 ;  /* 0x0202000000007b1d */ /* 0x000fe20000010000 */
[----:B------:R-:W-:-:S04]  /*4f30*/  LOP3.LUT R53, R23, 0x1, RZ, 0xc0, !PT ;  /* 0x0000000117357812 */ /* 0x000fc800078ec0ff */
[----:B------:R-:W-:Y:S01]  /*4f40*/  LOP3.LUT R23, R53, 0x1, RZ, 0x3c, !PT ;  /* 0x0000000135177812 */ /* 0x000fe200078e3cff */
[----:B--2---:R-:W1:Y:S04]  /*4f50*/  LDTM.x8 R12, tmem[UR7+0x20] ;  /* 0x00002007000c79ee */ /* 0x004e6800081c0000 */
[C---:B------:R-:W-:Y:S02]  /*4f60*/  IMAD R35, R23.reuse, 0x2000, R32 ;  /* 0x0000200017237824 */ /* 0x040fe400078e0220 */
[----:B------:R-:W-:Y:S02]  /*4f70*/  IMAD R50, R23, 0x2000, R2 ;  /* 0x0000200017327824 */ /* 0x000fe400078e0202 */
[----:B------:R-:W-:-:S04]  /*4f80*/  IMAD R34, R30, 0x80, R35 ;  /* 0x000000801e227824 */ /* 0x000fc800078e0223 */
[--C-:B------:R-:W-:Y:S02]  /*4f90*/  IMAD R37, R29, 0x10, R34.reuse ;  /* 0x000000101d257824 */ /* 0x100fe400078e0222 */
[--C-:B------:R-:W-:Y:S02]  /*4fa0*/  IMAD R35, R28, 0x10, R34.reuse ;  /* 0x000000101c237824 */ /* 0x100fe400078e0222 */
[C---:B------:R-:W-:Y:S01]  /*4fb0*/  IMAD.IADD R37, R2.reuse, 0x1, R37 ;  /* 0x0000000102257824 */ /* 0x040fe200078e0225 */
[----:B------:R-:W-:Y:S01]  /*4fc0*/  NOP ;  /* 0x0000000000007918 */ /* 0x000fe20000000000 */
[----:B-1----:R-:W1:Y:S01]  /*4fd0*/  LDTM.x8 R4, tmem[UR7+0x28] ;  /* 0x00002807000479ee */ /* 0x002e6200081c0000 */
[----:B------:R-:W-:Y:S02]  /*4fe0*/  IMAD.IADD R35, R2, 0x1, R35 ;  /* 0x0000000102237824 */ /* 0x000fe400078e0223 */
[--C-:B------:R-:W-:Y:S02]  /*4ff0*/  IMAD R39, R27, 0x10, R34.reuse ;  /* 0x000000101b277824 */ /* 0x100fe400078e0222 */
[----:B------:R-:W-:Y:S01]  /*5000*/  IMAD R51, R26, 0x10, R34 ;  /* 0x000000101a337824 */ /* 0x000fe200078e0222 */
[----:B------:R-:W-:Y:S01]  /*5010*/  F2FP.BF16.F32.PACK_AB R44, R13, R12 ;  /* 0x0000000c0d2c723e */ /* 0x000fe200000010ff */
[C---:B------:R-:W-:Y:S01]  /*5020*/  IMAD.IADD R39, R2.reuse, 0x1, R39 ;  /* 0x0000000102277824 */ /* 0x040fe200078e0227 */
[----:B------:R-:W-:Y:S01]  /*5030*/  F2FP.BF16.F32.PACK_AB R45, R15, R14 ;  /* 0x0000000e0f2d723e */ /* 0x000fe200000010ff */
[----:B------:R-:W-:Y:S01]  /*5040*/  IMAD.IADD R51, R2, 0x1, R51 ;  /* 0x0000000102337824 */ /* 0x000fe200078e0233 */
[----:B------:R-:W-:-:S02]  /*5050*/  F2FP.BF16.F32.PACK_AB R46, R17, R16 ;  /* 0x00000010112e723e */ /* 0x000fc400000010ff */
[----:B------:R-:W-:-:S05]  /*5060*/  F2FP.BF16.F32.PACK_AB R47, R19, R18 ;  /* 0x00000012132f723e */ /* 0x000fca00000010ff */
[----:B------:R2:W-:Y:S01]  /*5070*/  STS.128 [R37], R44 ;  /* 0x0000002c25007388 */ /* 0x0005e20000000c00 */
[----:B------:R-:W-:Y:S01]  /*5080*/  NOP ;  /* 0x0000000000007918 */ /* 0x000fe20000000000 */
[----:B-1----:R-:W1:Y:S01]  /*5090*/  LDTM.x8 R12, tmem[UR7+0x30] ;  /* 0x00003007000c79ee */ /* 0x002e6200081c0000 */
[----:B------:R-:W-:Y:S02]  /*50a0*/  F2FP.BF16.F32.PACK_AB R40, R5, R4 ;  /* 0x000000040528723e */ /* 0x000fe400000010ff */
[----:B------:R-:W-:Y:S02]  /*50b0*/  F2FP.BF16.F32.PACK_AB R41, R7, R6 ;  /* 0x000000060729723e */ /* 0x000fe400000010ff */
[----:B------:R-:W-:Y:S02]  /*50c0*/  F2FP.BF16.F32.PACK_AB R42, R9, R8 ;  /* 0x00000008092a723e */ /* 0x000fe400000010ff */
        /* <DEDUP_REMOVED lines=10> */
[----:B-1----:R-:W-:Y:S02]  /*5170*/  F2FP.BF16.F32.PACK_AB R4, R5, R4 ;  /* 0x000000040504723e */ /* 0x002fe400000010ff */
[----:B------:R-:W-:Y:S02]  /*5180*/  F2FP.BF16.F32.PACK_AB R5, R7, R6 ;  /* 0x000000060705723e */ /* 0x000fe400000010ff */
[----:B------:R-:W-:Y:S02]  /*5190*/  F2FP.BF16.F32.PACK_AB R6, R9, R8 ;  /* 0x000000080906723e */ /* 0x000fe400000010ff */
[----:B------:R-:W-:-:S05]  /*51a0*/  F2FP.BF16.F32.PACK_AB R7, R11, R10 ;  /* 0x0000000a0b07723e */ /* 0x000fca00000010ff */
        /* <DEDUP_REMOVED lines=11> */
[----:B------:R-:W-:-:S09]  /*5260*/  R2UR UR6, R33 ;  /* 0x00000000210672ca */ /* 0x000fd200000e0000 */
[----:B------:R-:W-:Y:S02]  /*5270*/  UIADD3 UR5, UPT, UPT, UR5, 0x20, URZ ;  /* 0x0000002005057890 */ /* 0x000fe4000fffe0ff */
[----:B-1----:R-:W-:-:S04]  /*5280*/  UIADD3 UR8, UP0, UPT, UR8, 0x240, URZ ;  /* 0x0000024008087890 */ /* 0x002fc8000ff1e0ff */
[----:B------:R-:W-:-:S09]  /*5290*/  UIADD3.X UR9, UPT, UPT, URZ, UR9, URZ, UP0, !UPT ;  /* 0x00000009ff097290 */ /* 0x000fd200087fe4ff */
[----:B------:R1:W-:Y:S02]  /*52a0*/  UTMASTG.2D [UR4], [UR8] ;  /* 0x00000004080073b5 */ /* 0x0003e40008008000 */
[----:B-1----:R0:W-:Y:S02]  /*52b0*/  UTMACMDFLUSH ;  /* 0x00000000000079b7 */ /* 0x0021e40000000000 */
.L_x_63:
[----:B------:R-:W-:Y:S05]  /*52c0*/  BSYNC.RECONVERGENT B0 ;  /* 0x0000000000007941 */ /* 0x000fea0003800200 */
.L_x_62:
[----:B------:R-:W-:-:S04]  /*52d0*/  DEPBAR.LE SB0, 0x1 ;  /* 0x000080400000791a */ /* 0x000fc80000000000 */
.L_x_61:
[----:B------:R-:W-:Y:S01]  /*52e0*/  BAR.SYNC.DEFER_BLOCKING 0x8, 0x80 ;  /* 0x0202000000007b1d */ /* 0x000fe20000010000 */
[C---:B--2---:R-:W-:Y:S02]  /*52f0*/  IMAD R41, R53.reuse, 0x2000, R32 ;  /* 0x0000200035297824 */ /* 0x044fe400078e0220 */
[----:B------:R-:W-:Y:S02]  /*5300*/  IMAD R48, R53, 0x2000, R2 ;  /* 0x0000200035307824 */ /* 0x000fe400078e0202 */
[----:B------:R-:W-:Y:S01]  /*5310*/  IMAD R38, R30, 0x80, R41 ;  /* 0x000000801e267824 */ /* 0x000fe200078e0229 */
[----:B------:R-:W1:Y:S03]  /*5320*/  LDTM.x8 R12, tmem[UR7+0x40] ;  /* 0x00004007000c79ee */ /* 0x000e6600081c0000 */
[----:B------:R-:W-:-:S04]  /*5330*/  IMAD R49, R26, 0x10, R38 ;  /* 0x000000101a317824 */ /* 0x000fc800078e0226 */
[C---:B------:R-:W-:Y:S01]  /*5340*/  IMAD.IADD R49, R2.reuse, 0x1, R49 ;  /* 0x0000000102317824 */ /* 0x040fe200078e0231 */
[----:B------:R-:W-:Y:S01]  /*5350*/  NOP ;  /* 0x0000000000007918 */ /* 0x000fe20000000000 */
[----:B-1----:R-:W1:Y:S01]  /*5360*/  LDTM.x8 R4, tmem[UR7+0x48] ;  /* 0x00004807000479ee */ /* 0x002e6200081c0000 */
[----:B------:R-:W-:Y:S01]  /*5370*/  F2FP.BF16.F32.PACK_AB R44, R13, R12 ;  /* 0x0000000c0d2c723e */ /* 0x000fe200000010ff */
[----:B------:R-:W-:Y:S01]  /*5380*/  IMAD R13, R29, 0x10, R38 ;  /* 0x000000101d0d7824 */ /* 0x000fe200078e0226 */
[----:B------:R-:W-:Y:S02]  /*5390*/  F2FP.BF16.F32.PACK_AB R45, R15, R14 ;  /* 0x0000000e0f2d723e */ /* 0x000fe400000010ff */
[----:B------:R-:W-:Y:S01]  /*53a0*/  F2FP.BF16.F32.PACK_AB R46, R17, R16 ;  /* 0x00000010112e723e */ /* 0x000fe200000010ff */
[----:B------:R-:W-:Y:S01]  /*53b0*/  IMAD.IADD R36, R2, 0x1, R13 ;  /* 0x0000000102247824 */ /* 0x000fe200078e020d */
[----:B------:R-:W-:-:S05]  /*53c0*/  F2FP.BF16.F32.PACK_AB R47, R19, R18 ;  /* 0x00000012132f723e */ /* 0x000fca00000010ff */
[----:B------:R2:W-:Y:S01]  /*53d0*/  STS.128 [R36], R44 ;  /* 0x0000002c24007388 */ /* 0x0005e20000000c00 */
        /* <DEDUP_REMOVED lines=11> */
[----:B------:R-:W-:Y:S02]  /*5490*/  F2FP.BF16.F32.PACK_AB R12, R13, R12 ;  /* 0x0000000c0d0c723e */ /* 0x000fe400000010ff */
[----:B------:R-:W-:Y:S02]  /*54a0*/  F2FP.BF16.F32.PACK_AB R13, R15, R14 ;  /* 0x0000000e0f0d723e */ /* 0x000fe400000010ff */
[----:B------:R-:W-:Y:S01]  /*54b0*/  F2FP.BF16.F32.PACK_AB R14, R17, R16 ;  /* 0x00000010110e723e */ /* 0x000fe200000010ff */
[----:B------:R-:W-:Y:S01]  /*54c0*/  IMAD R17, R27, 0x10, R38 ;  /* 0x000000101b117824 */ /* 0x000fe200078e0226 */
[----:B------:R-:W-:-:S03]  /*54d0*/  F2FP.BF16.F32.PACK_AB R15, R19, R18 ;  /* 0x00000012130f723e */ /* 0x000fc600000010ff */
[----:B------:R-:W-:-:S05]  /*54e0*/  IMAD.IADD R38, R2, 0x1, R17 ;  /* 0x0000000102267824 */ /* 0x000fca00078e0211 */
        /* <DEDUP_REMOVED lines=23> */
.L_x_66:
[----:B------:R-:W-:Y:S05]  /*5660*/  BSYNC.RECONVERGENT B0 ;  /* 0x0000000000007941 */ /* 0x000fea0003800200 */
.L_x_65:
[----:B------:R-:W-:-:S04]  /*5670*/  DEPBAR.LE SB0, 0x1 ;  /* 0x000080400000791a */ /* 0x000fc80000000000 */
.L_x_64:
[----:B------:R-:W-:Y:S06]  /*5680*/  BAR.SYNC.DEFER_BLOCKING 0x8, 0x80 ;  /* 0x0202000000007b1d */ /* 0x000fec0000010000 */
[----:B--2---:R-:W1:Y:S01]  /*5690*/  LDTM.x8 R12, tmem[UR7+0x60] ;  /* 0x00006007000c79ee */ /* 0x004e6200081c0000 */
[----:B------:R-:W-:Y:S01]  /*56a0*/  NOP ;  /* 0x0000000000007918 */ /* 0x000fe20000000000 */
[----:B-1----:R-:W1:Y:S01]  /*56b0*/  LDTM.x8 R4, tmem[UR7+0x68] ;  /* 0x00006807000479ee */ /* 0x002e6200081c0000 */
[----:B------:R-:W-:Y:S02]  /*56c0*/  F2FP.BF16.F32.PACK_AB R44, R13, R12 ;  /* 0x0000000c0d2c723e */ /* 0x000fe400000010ff */
[----:B------:R-:W-:-:S02]  /*56d0*/  F2FP.BF16.F32.PACK_AB R45, R15, R14 ;  /* 0x0000000e0f2d723e */ /* 0x000fc400000010ff */
        /* <DEDUP_REMOVED lines=39> */
.L_x_69:
[----:B------:R-:W-:Y:S05]  /*5950*/  BSYNC.RECONVERGENT B0 ;  /* 0x0000000000007941 */ /* 0x000fea0003800200 */
.L_x_68:
[----:B------:R-:W-:-:S04]  /*5960*/  DEPBAR.LE SB0, 0x1 ;  /* 0x000080400000791a */ /* 0x000fc80000000000 */
.L_x_67:
        /* <DEDUP_REMOVED lines=45> */
.L_x_72:
[----:B------:R-:W-:Y:S05]  /*5c40*/  BSYNC.RECONVERGENT B0 ;  /* 0x0000000000007941 */ /* 0x000fea0003800200 */
.L_x_71:
[----:B------:R-:W-:-:S04]  /*5c50*/  DEPBAR.LE SB0, 0x1 ;  /* 0x000080400000791a */ /* 0x000fc80000000000 */
.L_x_70:
        /* <DEDUP_REMOVED lines=45> */
.L_x_75:
[----:B------:R-:W-:Y:S05]  /*5f30*/  BSYNC.RECONVERGENT B0 ;  /* 0x0000000000007941 */ /* 0x000fea0003800200 */
.L_x_74:
[----:B------:R-:W-:-:S04]  /*5f40*/  DEPBAR.LE SB0, 0x1 ;  /* 0x000080400000791a */ /* 0x000fc80000000000 */
.L_x_73:
[----:B------:R-:W-:Y:S01]  /*5f50*/  BAR.SYNC.DEFER_BLOCKING 0x8, 0x80 ;  /* 0x0202000000007b1d */ /* 0x000fe20000010000 */
[----:B------:R-:W-:-:S05]  /*5f60*/  VIADD R3, R3, 0x334a0 ;  /* 0x000334a003037836 */ /* 0x000fca0000000000 */
[----:B------:R-:W-:Y:S01]  /*5f70*/  PRMT R3, RZ, 0x654, R3 ;  /* 0x00000654ff037816 */ /* 0x000fe20000000003 */
[----:B--2---:R-:W1:Y:S01]  /*5f80*/  LDTM.x8 R12, tmem[UR7+0xc0] ;  /* 0x0000c007000c79ee */ /* 0x004e6200081c0000 */
        /* <DEDUP_REMOVED lines=27> */
[----:B------:R-:W-:Y:S01]  /*6140*/  NOP ;  /* 0x0000000000007918 */ /* 0x000fe20000000000 */
[----:B------:R2:W-:Y:S01]  /*6150*/  SYNCS.ARRIVE.TRANS64.RED.A1T0 RZ, [R3+URZ], RZ ;  /* 0x000000ff03ff79a7 */ /* 0x0005e200081004ff */
        /* <DEDUP_REMOVED lines=16> */
.L_x_77:
[----:B------:R-:W-:Y:S05]  /*6260*/  BSYNC.RECONVERGENT B0 ;  /* 0x0000000000007941 */ /* 0x000fea0003800200 */
.L_x_76:
[----:B------:R-:W-:Y:S02]  /*6270*/  IADD3 R25, PT, PT, R25, 0x8c, RZ ;  /* 0x0000008c19197810 */ /* 0x000fe40007ffe0ff */
[----:B------:R-:W-:Y:S01]  /*6280*/  IADD3 R31, PT, PT, R31, 0x8c, RZ ;  /* 0x0000008c1f1f7810 */ /* 0x000fe20007ffe0ff */
[----:B------:R-:W-:Y:S06]  /*6290*/  @P0 BRA `(.L_x_78) ;  /* 0xffffffe400980947 */ /* 0x000fec000383ffff */
.L_x_55:
[----:B------:R-:W-:-:S13]  /*62a0*/  ISETP.NE.AND P0, PT, R21, 0x3, PT ;  /* 0x000000031500780c */ /* 0x000fda0003f05270 */
[----:B------:R-:W-:Y:S05]  /*62b0*/  @P0 EXIT ;  /* 0x000000000000094d */ /* 0x000fea0003800000 */
[----:B------:R-:W-:Y:S05]  /*62c0*/  WARPSYNC.ALL ;  /* 0x0000000000007948 */ /* 0x000fea0003800000 */
[----:B------:R-:W-:Y:S01]  /*62d0*/  NOP ;  /* 0x0000000000007918 */ /* 0x000fe20000000000 */
[----:B------:R-:W1:Y:S01]  /*62e0*/  S2UR UR5, SR_CgaCtaId ;  /* 0x00000000000579c3 */ /* 0x000e620000008800 */
[----:B------:R-:W-:Y:S02]  /*62f0*/  UMOV UR4, 0x50 ;  /* 0x0000005000047882 */ /* 0x000fe40000000000 */
[----:B-1----:R-:W-:-:S09]  /*6300*/  ULEA UR5, UR5, UR4, 0x18 ;  /* 0x0000000405057291 */ /* 0x002fd2000f8ec0ff */
[----:B------:R-:W1:Y:S02]  /*6310*/  LDS R2, [UR5] ;  /* 0x00000005ff027984 */ /* 0x000e640008000800 */
[----:B-1----:R-:W-:-:S04]  /*6320*/  LOP3.LUT R0, R2, 0xffff, RZ, 0xc0, !PT ;  /* 0x0000ffff02007812 */ /* 0x002fc800078ec0ff */
[----:B------:R-:W-:-:S13]  /*6330*/  ISETP.NE.AND P0, PT, R0, 0xffff, PT ;  /* 0x0000ffff0000780c */ /* 0x000fda0003f05270 */
[----:B------:R-:W-:Y:S05]  /*6340*/  @P0 BRA `(.L_x_79) ;  /* 0x0000000000480947 */ /* 0x000fea0003800000 */
[----:B------:R-:W-:-:S04]  /*6350*/  SHF.R.U32.HI R0, RZ, 0x10, R2 ;  /* 0x00000010ff007819 */ /* 0x000fc80000011602 */
[----:B------:R-:W-:-:S04]  /*6360*/  LOP3.LUT R0, R0, 0x1, RZ, 0xc0, !PT ;  /* 0x0000000100007812 */ /* 0x000fc800078ec0ff */
[----:B------:R-:W-:-:S13]  /*6370*/  ISETP.NE.AND P0, PT, R0, 0x1, PT ;  /* 0x000000010000780c */ /* 0x000fda0003f05270 */
[----:B------:R-:W-:Y:S05]  /*6380*/  @P0 BRA `(.L_x_80) ;  /* 0x00000000002c0947 */ /* 0x000fea0003800000 */
[----:B------:R-:W1:Y:S01]  /*6390*/  S2R R0, SR_LANEID ;  /* 0x0000000000007919 */ /* 0x000e620000000000 */
[----:B------:R-:W-:Y:S01]  /*63a0*/  IMAD.MOV.U32 R2, RZ, RZ, -0x20000 ;  /* 0xfffe0000ff027424 */ /* 0x000fe200078e00ff */
[----:B------:R-:W-:Y:S02]  /*63b0*/  VOTEU.ANY UR6, UPT, PT ;  /* 0x0000000000067886 */ /* 0x000fe400038e0100 */
[----:B------:R-:W-:Y:S01]  /*63c0*/  UFLO.U32 UR6, UR6 ;  /* 0x00000006000672bd */ /* 0x000fe200080e0000 */
[----:B------:R-:W3:Y:S05]  /*63d0*/  REDUX UR4, R2 ;  /* 0x00000000020473c4 */ /* 0x000eea0000000000 */
[----:B-1----:R-:W-:-:S02]  /*63e0*/  ISETP.EQ.U32.AND P0, PT, R0, UR6, PT ;  /* 0x0000000600007c0c */ /* 0x002fc4000bf02070 */
[----:B---3--:R-:W-:Y:S01]  /*63f0*/  MOV R0, UR4 ;  /* 0x0000000400007c02 */ /* 0x008fe20008000f00 */
[----:B------:R-:W-:-:S05]  /*6400*/  UMOV UR4, 0xfffe0000 ;  /* 0xfffe000000047882 */ /* 0x000fca0000000000 */
[----:B------:R1:W-:Y:S05]  /*6410*/  UTCATOMSWS.AND URZ, UR4 ;  /* 0x0000000400ff79e3 */ /* 0x0003ea0008000000 */
[----:B------:R1:W-:Y:S01]  /*6420*/  @P0 ATOMS.AND RZ, [UR5], R0 ;  /* 0x00000000ffff098c */ /* 0x0003e2000a800005 */
[----:B------:R-:W-:Y:S05]  /*6430*/  BRA `(.L_x_81) ;  /* 0x0000000000147947 */ /* 0x000fea0003800000 */
.L_x_80:
[----:B------:R-:W-:Y:S02]  /*6440*/  MOV R2, 0x6460 ;  /* 0x0000646000027802 */ /* 0x000fe40000000f00 */
[----:B--2---:R-:W-:Y:S05]  /*6450*/  CALL.REL.NOINC `($__internal_0_$__cuda_sm10x_tcgen05_guardrail_trap_col_being_dealloced_not_returned_by_alloc) ;  /* 0x0000000800707944 */ /* 0x004fea0003c00000 */
[----:B------:R-:W-:Y:S05]  /*6460*/  BRA `(.L_x_81) ;  /* 0x0000000000087947 */ /* 0x000fea0003800000 */
.L_x_79:
[----:B------:R-:W-:Y:S02]  /*6470*/  MOV R2, 0x6490 ;  /* 0x0000649000027802 */ /* 0x000fe40000000f00 */
[----:B--2---:R-:W-:Y:S05]  /*6480*/  CALL.REL.NOINC `($__internal_2_$__cuda_sm10x_tcgen05_guardrail_trap_unallocated_columns_being_dealloced) ;  /* 0x00000008007c7944 */ /* 0x004fea0003c00000 */
.L_x_81:
[----:B------:R-:W-:Y:S01]  /*6490*/  NOP ;  /* 0x0000000000007918 */ /* 0x000fe20000000000 */
[----:B-1----:R-:W-:Y:S05]  /*64a0*/  EXIT ;  /* 0x000000000000794d */ /* 0x002fea0003800000 */
.L_x_13:
[----:B------:R-:W-:-:S07]  /*64b0*/  MOV R7, R6 ;  /* 0x0000000600077202 */ /* 0x000fce0000000f00 */
.L_x_82:
[----:B-1----:R1:W2:Y:S02]  /*64c0*/  SYNCS.PHASECHK.TRANS64.TRYWAIT P0, [R10+URZ], R7 ;  /* 0x000000070a0075a7 */ /* 0x0022a400080011ff */
[----:B--2---:R-:W-:Y:S05]  /*64d0*/  @!P0 NANOSLEEP.SYNCS 0x989680 ;  /* 0x009896800000895d */ /* 0x004fea0003900000 */
[----:B------:R-:W2:Y:S02]  /*64e0*/  @!P0 SYNCS.PHASECHK.TRANS64 P0, [R10+URZ], R7 ;  /* 0x000000070a0085a7 */ /* 0x000ea400080010ff */
[----:B--2---:R-:W-:Y:S05]  /*64f0*/  @!P0 BRA `(.L_x_82) ;  /* 0xfffffffc00f08947 */ /* 0x004fea000383ffff */
[----:B------:R-:W-:Y:S05]  /*6500*/  BRA `(.L_x_12) ;  /* 0xffffffa000a07947 */ /* 0x000fea000383ffff */
.L_x_16:
[----:B------:R-:W-:-:S07]  /*6510*/  MOV R3, R2 ;  /* 0x0000000200037202 */ /* 0x000fce0000000f00 */
.L_x_83:
[----:B-1----:R1:W2:Y:S02]  /*6520*/  SYNCS.PHASECHK.TRANS64.TRYWAIT P0, [R6+URZ], R3 ;  /* 0x00000003060075a7 */ /* 0x0022a400080011ff */
[----:B--2---:R-:W-:Y:S05]  /*6530*/  @!P0 NANOSLEEP.SYNCS 0x989680 ;  /* 0x009896800000895d */ /* 0x004fea0003900000 */
[----:B------:R-:W2:Y:S02]  /*6540*/  @!P0 SYNCS.PHASECHK.TRANS64 P0, [R6+URZ], R3 ;  /* 0x00000003060085a7 */ /* 0x000ea400080010ff */
[----:B--2---:R-:W-:Y:S05]  /*6550*/  @!P0 BRA `(.L_x_83) ;  /* 0xfffffffc00f08947 */ /* 0x004fea000383ffff */
[----:B------:R-:W-:Y:S05]  /*6560*/  BRA `(.L_x_15) ;  /* 0xffffffa400087947 */ /* 0x000fea000383ffff */
.L_x_24:
[----:B------:R-:W-:-:S07]  /*6570*/  MOV R4, R5 ;  /* 0x0000000500047202 */ /* 0x000fce0000000f00 */
.L_x_84:
[----:B-1----:R1:W2:Y:S02]  /*6580*/  SYNCS.PHASECHK.TRANS64.TRYWAIT P0, [R2+URZ+0x33400], R5 ;  /* 0x03340005020075a7 */ /* 0x0022a400080011ff */
[----:B--2---:R-:W-:Y:S05]  /*6590*/  @!P0 NANOSLEEP.SYNCS 0x989680 ;  /* 0x009896800000895d */ /* 0x004fea0003900000 */
[----:B------:R-:W2:Y:S02]  /*65a0*/  @!P0 SYNCS.PHASECHK.TRANS64 P0, [R2+URZ+0x33400], R5 ;  /* 0x03340005020085a7 */ /* 0x000ea400080010ff */
[----:B--2---:R-:W-:Y:S05]  /*65b0*/  @!P0 BRA `(.L_x_84) ;  /* 0xfffffffc00f08947 */ /* 0x004fea000383ffff */
[----:B------:R-:W-:Y:S05]  /*65c0*/  BRA `(.L_x_85) ;  /* 0xffffffa800447947 */ /* 0x000fea000383ffff */
.L_x_29:
[----:B------:R-:W-:Y:S02]  /*65d0*/  MOV R10, UR10 ;  /* 0x0000000a000a7c02 */ /* 0x000fe40008000f00 */
[----:B------:R-:W-:Y:S02]  /*65e0*/  MOV R11, UR10 ;  /* 0x0000000a000b7c02 */ /* 0x000fe40008000f00 */
[----:B------:R-:W-:-:S07]  /*65f0*/  MOV R3, UR8 ;  /* 0x0000000800037c02 */ /* 0x000fce0008000f00 */
.L_x_86:
[----:B-1----:R1:W2:Y:S02]  /*6600*/  SYNCS.PHASECHK.TRANS64.TRYWAIT P1, [R3+URZ+0x334a0], R11 ;  /* 0x0334a00b030075a7 */ /* 0x0022a400080211ff */
[----:B--2---:R-:W-:Y:S05]  /*6610*/  @!P1 NANOSLEEP.SYNCS 0x989680 ;  /* 0x009896800000995d */ /* 0x004fea0003900000 */
[----:B------:R-:W2:Y:S02]  /*6620*/  @!P1 SYNCS.PHASECHK.TRANS64 P1, [R3+URZ+0x334a0], R11 ;  /* 0x0334a00b030095a7 */ /* 0x000ea400080210ff */
[----:B--2---:R-:W-:Y:S05]  /*6630*/  @!P1 BRA `(.L_x_86) ;  /* 0xfffffffc00f09947 */ /* 0x004fea000383ffff */
[----:B------:R-:W-:Y:S05]  /*6640*/  BRA `(.L_x_87) ;  /* 0xffffffac00e87947 */ /* 0x000fea000383ffff */
.L_x_30:
[----:B------:R-:W-:Y:S02]  /*6650*/  MOV R5, UR14 ;  /* 0x0000000e00057c02 */ /* 0x000fe40008000f00 */
[----:B------:R-:W-:Y:S07]  /*6660*/  MOV R10, R11 ;  /* 0x0000000b000a7202 */ /* 0x000fee0000000f00 */
.L_x_88:
[----:B-1----:R1:W2:Y:S02]  /*6670*/  SYNCS.PHASECHK.TRANS64.TRYWAIT P1, [R5+URZ+0x33460], R11 ;  /* 0x0334600b050075a7 */ /* 0x0022a400080211ff */
[----:B--2---:R-:W-:Y:S05]  /*6680*/  @!P1 NANOSLEEP.SYNCS 0x989680 ;  /* 0x009896800000995d */ /* 0x004fea0003900000 */
[----:B------:R-:W2:Y:S02]  /*6690*/  @!P1 SYNCS.PHASECHK.TRANS64 P1, [R5+URZ+0x33460], R11 ;  /* 0x0334600b050095a7 */ /* 0x000ea400080210ff */
[----:B--2---:R-:W-:Y:S05]  /*66a0*/  @!P1 BRA `(.L_x_88) ;  /* 0xfffffffc00f09947 */ /* 0x004fea000383ffff */
[----:B------:R-:W-:Y:S05]  /*66b0*/  BRA `(.L_x_89) ;  /* 0xffffffac00f47947 */ /* 0x000fea000383ffff */
.L_x_32:
[----:B------:R-:W-:Y:S02]  /*66c0*/  MOV R3, UR10 ;  /* 0x0000000a00037c02 */ /* 0x000fe40008000f00 */
[----:B------:R-:W-:Y:S07]  /*66d0*/  MOV R12, R13 ;  /* 0x0000000d000c7202 */ /* 0x000fee0000000f00 */
.L_x_90:
[----:B-1----:R1:W2:Y:S02]  /*66e0*/  SYNCS.PHASECHK.TRANS64.TRYWAIT P1, [R3+URZ+0x33460], R13 ;  /* 0x0334600d030075a7 */ /* 0x0022a400080211ff */
[----:B--2---:R-:W-:Y:S05]  /*66f0*/  @!P1 NANOSLEEP.SYNCS 0x989680 ;  /* 0x009896800000995d */ /* 0x004fea0003900000 */
[----:B------:R-:W2:Y:S02]  /*6700*/  @!P1 SYNCS.PHASECHK.TRANS64 P1, [R3+URZ+0x33460], R13 ;  /* 0x0334600d030095a7 */ /* 0x000ea400080210ff */
[----:B--2---:R-:W-:Y:S05]  /*6710*/  @!P1 BRA `(.L_x_90) ;  /* 0xfffffffc00f09947 */ /* 0x004fea000383ffff */
[----:B------:R-:W-:Y:S05]  /*6720*/  BRA `(.L_x_91) ;  /* 0xffffffb000d07947 */ /* 0x000fea000383ffff */
.L_x_37:
[----:B------:R-:W-:Y:S07]  /*6730*/  MOV R16, R17 ;  /* 0x0000001100107202 */ /* 0x000fee0000000f00 */
.L_x_92:
[----:B-1----:R1:W2:Y:S02]  /*6740*/  SYNCS.PHASECHK.TRANS64.TRYWAIT P0, [R26+URZ+0x30], R17 ;  /* 0x000030111a0075a7 */ /* 0x0022a400080011ff */
[----:B--2---:R-:W-:Y:S05]  /*6750*/  @!P0 NANOSLEEP.SYNCS 0x989680 ;  /* 0x009896800000895d */ /* 0x004fea0003900000 */
[----:B------:R-:W2:Y:S02]  /*6760*/  @!P0 SYNCS.PHASECHK.TRANS64 P0, [R26+URZ+0x30], R17 ;  /* 0x000030111a0085a7 */ /* 0x000ea400080010ff */
[----:B--2---:R-:W-:Y:S05]  /*6770*/  @!P0 BRA `(.L_x_92) ;  /* 0xfffffffc00f08947 */ /* 0x004fea000383ffff */
[----:B------:R-:W-:Y:S05]  /*6780*/  BRA `(.L_x_93) ;  /* 0xffffffb800987947 */ /* 0x000fea000383ffff */
.L_x_38:
[----:B------:R-:W-:Y:S07]  /*6790*/  MOV R26, R27 ;  /* 0x0000001b001a7202 */ /* 0x000fee0000000f00 */
.L_x_94:
[----:B-1----:R1:W2:Y:S02]  /*67a0*/  SYNCS.PHASECHK.TRANS64.TRYWAIT P1, [R28+URZ+0x30], R27 ;  /* 0x0000301b1c0075a7 */ /* 0x0022a400080211ff */
[----:B--2---:R-:W-:Y:S05]  /*67b0*/  @!P1 NANOSLEEP.SYNCS 0x989680 ;  /* 0x009896800000995d */ /* 0x004fea0003900000 */
[----:B------:R-:W2:Y:S02]  /*67c0*/  @!P1 SYNCS.PHASECHK.TRANS64 P1, [R28+URZ+0x30], R27 ;  /* 0x0000301b1c0095a7 */ /* 0x000ea400080210ff */
[----:B--2---:R-:W-:Y:S05]  /*67d0*/  @!P1 BRA `(.L_x_94) ;  /* 0xfffffffc00f09947 */ /* 0x004fea000383ffff */
[----:B------:R-:W-:Y:S05]  /*67e0*/  BRA `(.L_x_95) ;  /* 0xffffffbc00707947 */ /* 0x000fea000383ffff */
.L_x_39:
[-C--:B------:R-:W-:Y:S02]  /*67f0*/  MOV R30, R27.reuse ;  /* 0x0000001b001e7202 */ /* 0x080fe40000000f00 */
[----:B------:R-:W-:Y:S07]  /*6800*/  MOV R31, R27 ;  /* 0x0000001b001f7202 */ /* 0x000fee0000000f00 */
.L_x_96:
[----:B-1----:R1:W2:Y:S02]  /*6810*/  SYNCS.PHASECHK.TRANS64.TRYWAIT P1, [R26+URZ+0x30], R31 ;  /* 0x0000301f1a0075a7 */ /* 0x0022a400080211ff */
[----:B--2---:R-:W-:Y:S05]  /*6820*/  @!P1 NANOSLEEP.SYNCS 0x989680 ;  /* 0x009896800000995d */ /* 0x004fea0003900000 */
[----:B------:R-:W2:Y:S02]  /*6830*/  @!P1 SYNCS.PHASECHK.TRANS64 P1, [R26+URZ+0x30], R31 ;  /* 0x0000301f1a0095a7 */ /* 0x000ea400080210ff */
[----:B--2---:R-:W-:Y:S05]  /*6840*/  @!P1 BRA `(.L_x_96) ;  /* 0xfffffffc00f09947 */ /* 0x004fea000383ffff */
[----:B------:R-:W-:Y:S05]  /*6850*/  BRA `(.L_x_97) ;  /* 0xffffffbc00d87947 */ /* 0x000fea000383ffff */
.L_x_40:
[----:B-1----:R-:W-:Y:S07]  /*6860*/  MOV R26, R27 ;  /* 0x0000001b001a7202 */ /* 0x002fee0000000f00 */
.L_x_98:
[----:B-1----:R1:W2:Y:S02]  /*6870*/  SYNCS.PHASECHK.TRANS64.TRYWAIT P1, [R28+URZ+0x30], R27 ;  /* 0x0000301b1c0075a7 */ /* 0x0022a400080211ff */
[----:B--2---:R-:W-:Y:S05]  /*6880*/  @!P1 NANOSLEEP.SYNCS 0x989680 ;  /* 0x009896800000995d */ /* 0x004fea0003900000 */
[----:B------:R-:W2:Y:S02]  /*6890*/  @!P1 SYNCS.PHASECHK.TRANS64 P1, [R28+URZ+0x30], R27 ;  /* 0x0000301b1c0095a7 */ /* 0x000ea400080210ff */
[----:B--2---:R-:W-:Y:S05]  /*68a0*/  @!P1 BRA `(.L_x_98) ;  /* 0xfffffffc00f09947 */ /* 0x004fea000383ffff */
[----:B------:R-:W-:Y:S05]  /*68b0*/  BRA `(.L_x_99) ;  /* 0xffffffc000407947 */ /* 0x000fea000383ffff */
.L_x_41:
[-C--:B------:R-:W-:Y:S02]  /*68c0*/  MOV R30, R27.reuse ;  /* 0x0000001b001e7202 */ /* 0x080fe40000000f00 */
[----:B------:R-:W-:Y:S07]  /*68d0*/  MOV R31, R27 ;  /* 0x0000001b001f7202 */ /* 0x000fee0000000f00 */
.L_x_100:
[----:B-1----:R1:W2:Y:S02]  /*68e0*/  SYNCS.PHASECHK.TRANS64.TRYWAIT P1, [R26+URZ+0x30], R31 ;  /* 0x0000301f1a0075a7 */ /* 0x0022a400080211ff */
[----:B--2---:R-:W-:Y:S05]  /*68f0*/  @!P1 NANOSLEEP.SYNCS 0x989680 ;  /* 0x009896800000995d */ /* 0x004fea0003900000 */
[----:B------:R-:W2:Y:S02]  /*6900*/  @!P1 SYNCS.PHASECHK.TRANS64 P1, [R26+URZ+0x30], R31 ;  /* 0x0000301f1a0095a7 */ /* 0x000ea400080210ff */
[----:B--2---:R-:W-:Y:S05]  /*6910*/  @!P1 BRA `(.L_x_100) ;  /* 0xfffffffc00f09947 */ /* 0x004fea000383ffff */
[----:B------:R-:W-:Y:S05]  /*6920*/  BRA `(.L_x_101) ;  /* 0xffffffc000a07947 */ /* 0x000fea000383ffff */
.L_x_42:
[----:B-1----:R-:W-:Y:S07]  /*6930*/  MOV R26, R27 ;  /* 0x0000001b001a7202 */ /* 0x002fee0000000f00 */
.L_x_102:
[----:B-1----:R1:W2:Y:S02]  /*6940*/  SYNCS.PHASECHK.TRANS64.TRYWAIT P1, [R28+URZ+0x30], R27 ;  /* 0x0000301b1c0075a7 */ /* 0x0022a400080211ff */
[----:B--2---:R-:W-:Y:S05]  /*6950*/  @!P1 NANOSLEEP.SYNCS 0x989680 ;  /* 0x009896800000995d */ /* 0x004fea0003900000 */
[----:B------:R-:W2:Y:S02]  /*6960*/  @!P1 SYNCS.PHASECHK.TRANS64 P1, [R28+URZ+0x30], R27 ;  /* 0x0000301b1c0095a7 */ /* 0x000ea400080210ff */
[----:B--2---:R-:W-:Y:S05]  /*6970*/  @!P1 BRA `(.L_x_102) ;  /* 0xfffffffc00f09947 */ /* 0x004fea000383ffff */
[----:B------:R-:W-:Y:S05]  /*6980*/  BRA `(.L_x_103) ;  /* 0xffffffc400547947 */ /* 0x000fea000383ffff */
.L_x_43:
[-C--:B------:R-:W-:Y:S02]  /*6990*/  MOV R30, R27.reuse ;  /* 0x0000001b001e7202 */ /* 0x080fe40000000f00 */
[----:B------:R-:W-:Y:S07]  /*69a0*/  MOV R31, R27 ;  /* 0x0000001b001f7202 */ /* 0x000fee0000000f00 */
.L_x_104:
[----:B-1----:R1:W2:Y:S02]  /*69b0*/  SYNCS.PHASECHK.TRANS64.TRYWAIT P1, [R26+URZ+0x30], R31 ;  /* 0x0000301f1a0075a7 */ /* 0x0022a400080211ff */
[----:B--2---:R-:W-:Y:S05]  /*69c0*/  @!P1 NANOSLEEP.SYNCS 0x989680 ;  /* 0x009896800000995d */ /* 0x004fea0003900000 */
[----:B------:R-:W2:Y:S02]  /*69d0*/  @!P1 SYNCS.PHASECHK.TRANS64 P1, [R26+URZ+0x30], R31 ;  /* 0x0000301f1a0095a7 */ /* 0x000ea400080210ff */
[----:B--2---:R-:W-:Y:S05]  /*69e0*/  @!P1 BRA `(.L_x_104) ;  /* 0xfffffffc00f09947 */ /* 0x004fea000383ffff */
[----:B------:R-:W-:Y:S05]  /*69f0*/  BRA `(.L_x_105) ;  /* 0xffffffc400b87947 */ /* 0x000fea000383ffff */
.L_x_44:
[----:B-1----:R-:W-:Y:S07]  /*6a00*/  MOV R26, R27 ;  /* 0x0000001b001a7202 */ /* 0x002fee0000000f00 */
.L_x_106:
[----:B-1----:R1:W2:Y:S02]  /*6a10*/  SYNCS.PHASECHK.TRANS64.TRYWAIT P1, [R28+URZ+0x30], R27 ;  /* 0x0000301b1c0075a7 */ /* 0x0022a400080211ff */
[----:B--2---:R-:W-:Y:S05]  /*6a20*/  @!P1 NANOSLEEP.SYNCS 0x989680 ;  /* 0x009896800000995d */ /* 0x004fea0003900000 */
[----:B------:R-:W2:Y:S02]  /*6a30*/  @!P1 SYNCS.PHASECHK.TRANS64 P1, [R28+URZ+0x30], R27 ;  /* 0x0000301b1c0095a7 */ /* 0x000ea400080210ff */
[----:B--2---:R-:W-:Y:S05]  /*6a40*/  @!P1 BRA `(.L_x_106) ;  /* 0xfffffffc00f09947 */ /* 0x004fea000383ffff */
[----:B------:R-:W-:Y:S05]  /*6a50*/  BRA `(.L_x_107) ;  /* 0xffffffc800207947 */ /* 0x000fea000383ffff */
.L_x_45:
[-C--:B------:R-:W-:Y:S02]  /*6a60*/  MOV R30, R27.reuse ;  /* 0x0000001b001e7202 */ /* 0x080fe40000000f00 */
[----:B------:R-:W-:Y:S07]  /*6a70*/  MOV R31, R27 ;  /* 0x0000001b001f7202 */ /* 0x000fee0000000f00 */
.L_x_108:
[----:B-1----:R1:W2:Y:S02]  /*6a80*/  SYNCS.PHASECHK.TRANS64.TRYWAIT P1, [R26+URZ+0x30], R31 ;  /* 0x0000301f1a0075a7 */ /* 0x0022a400080211ff */
[----:B--2---:R-:W-:Y:S05]  /*6a90*/  @!P1 NANOSLEEP.SYNCS 0x989680 ;  /* 0x009896800000995d */ /* 0x004fea0003900000 */
[----:B------:R-:W2:Y:S02]  /*6aa0*/  @!P1 SYNCS.PHASECHK.TRANS64 P1, [R26+URZ+0x30], R31 ;  /* 0x0000301f1a0095a7 */ /* 0x000ea400080210ff */
[----:B--2---:R-:W-:Y:S05]  /*6ab0*/  @!P1 BRA `(.L_x_108) ;  /* 0xfffffffc00f09947 */ /* 0x004fea000383ffff */
[----:B------:R-:W-:Y:S05]  /*6ac0*/  BRA `(.L_x_109) ;  /* 0xffffffc800807947 */ /* 0x000fea000383ffff */
.L_x_46:
[----:B-1----:R-:W-:Y:S07]  /*6ad0*/  MOV R26, R27 ;  /* 0x0000001b001a7202 */ /* 0x002fee0000000f00 */
.L_x_110:
[----:B-1----:R1:W2:Y:S02]  /*6ae0*/  SYNCS.PHASECHK.TRANS64.TRYWAIT P1, [R28+URZ+0x30], R27 ;  /* 0x0000301b1c0075a7 */ /* 0x0022a400080211ff */
[----:B--2---:R-:W-:Y:S05]  /*6af0*/  @!P1 NANOSLEEP.SYNCS 0x989680 ;  /* 0x009896800000995d */ /* 0x004fea0003900000 */
[----:B------:R-:W2:Y:S02]  /*6b00*/  @!P1 SYNCS.PHASECHK.TRANS64 P1, [R28+URZ+0x30], R27 ;  /* 0x0000301b1c0095a7 */ /* 0x000ea400080210ff */
[----:B--2---:R-:W-:Y:S05]  /*6b10*/  @!P1 BRA `(.L_x_110) ;  /* 0xfffffffc00f09947 */ /* 0x004fea000383ffff */
[----:B------:R-:W-:Y:S05]  /*6b20*/  BRA `(.L_x_111) ;  /* 0xffffffcc00347947 */ /* 0x000fea000383ffff */
.L_x_47:
[-C--:B------:R-:W-:Y:S02]  /*6b30*/  MOV R30, R27.reuse ;  /* 0x0000001b001e7202 */ /* 0x080fe40000000f00 */
[----:B------:R-:W-:Y:S07]  /*6b40*/  MOV R31, R27 ;  /* 0x0000001b001f7202 */ /* 0x000fee0000000f00 */
.L_x_112:
[----:B-1----:R1:W2:Y:S02]  /*6b50*/  SYNCS.PHASECHK.TRANS64.TRYWAIT P1, [R26+URZ+0x30], R31 ;  /* 0x0000301f1a0075a7 */ /* 0x0022a400080211ff */
[----:B--2---:R-:W-:Y:S05]  /*6b60*/  @!P1 NANOSLEEP.SYNCS 0x989680 ;  /* 0x009896800000995d */ /* 0x004fea0003900000 */
[----:B------:R-:W2:Y:S02]  /*6b70*/  @!P1 SYNCS.PHASECHK.TRANS64 P1, [R26+URZ+0x30], R31 ;  /* 0x0000301f1a0095a7 */ /* 0x000ea400080210ff */
[----:B--2---:R-:W-:Y:S05]  /*6b80*/  @!P1 BRA `(.L_x_112) ;  /* 0xfffffffc00f09947 */ /* 0x004fea000383ffff */
[----:B------:R-:W-:Y:S05]  /*6b90*/  BRA `(.L_x_113) ;  /* 0xffffffcc00987947 */ /* 0x000fea000383ffff */
.L_x_48:
[----:B-1----:R-:W-:Y:S07]  /*6ba0*/  MOV R26, R27 ;  /* 0x0000001b001a7202 */ /* 0x002fee0000000f00 */
.L_x_114:
[----:B-1----:R1:W2:Y:S02]  /*6bb0*/  SYNCS.PHASECHK.TRANS64.TRYWAIT P1, [R28+URZ+0x30], R27 ;  /* 0x0000301b1c0075a7 */ /* 0x0022a400080211ff */
[----:B--2---:R-:W-:Y:S05]  /*6bc0*/  @!P1 NANOSLEEP.SYNCS 0x989680 ;  /* 0x009896800000995d */ /* 0x004fea0003900000 */
[----:B------:R-:W2:Y:S02]  /*6bd0*/  @!P1 SYNCS.PHASECHK.TRANS64 P1, [R28+URZ+0x30], R27 ;  /* 0x0000301b1c0095a7 */ /* 0x000ea400080210ff */
[----:B--2---:R-:W-:Y:S05]  /*6be0*/  @!P1 BRA `(.L_x_114) ;  /* 0xfffffffc00f09947 */ /* 0x004fea000383ffff */
[----:B------:R-:W-:Y:S05]  /*6bf0*/  BRA `(.L_x_115) ;  /* 0xffffffd000007947 */ /* 0x000fea000383ffff */
.L_x_49:
[-C--:B------:R-:W-:Y:S02]  /*6c00*/  MOV R30, R27.reuse ;  /* 0x0000001b001e7202 */ /* 0x080fe40000000f00 */
[----:B------:R-:W-:Y:S07]  /*6c10*/  MOV R31, R27 ;  /* 0x0000001b001f7202 */ /* 0x000fee0000000f00 */
.L_x_116:
[----:B-1----:R1:W2:Y:S02]  /*6c20*/  SYNCS.PHASECHK.TRANS64.TRYWAIT P1, [R26+URZ+0x30], R31 ;  /* 0x0000301f1a0075a7 */ /* 0x0022a400080211ff */
[----:B--2---:R-:W-:Y:S05]  /*6c30*/  @!P1 NANOSLEEP.SYNCS 0x989680 ;  /* 0x009896800000995d */ /* 0x004fea0003900000 */
[----:B------:R-:W2:Y:S02]  /*6c40*/  @!P1 SYNCS.PHASECHK.TRANS64 P1, [R26+URZ+0x30], R31 ;  /* 0x0000301f1a0095a7 */ /* 0x000ea400080210ff */
[----:B--2---:R-:W-:Y:S05]  /*6c50*/  @!P1 BRA `(.L_x_116) ;  /* 0xfffffffc00f09947 */ /* 0x004fea000383ffff */
[----:B------:R-:W-:Y:S05]  /*6c60*/  BRA `(.L_x_117) ;  /* 0xffffffd000647947 */ /* 0x000fea000383ffff */
.L_x_50:
[-C--:B------:R-:W-:Y:S02]  /*6c70*/  MOV R24, R9.reuse ;  /* 0x0000000900187202 */ /* 0x080fe40000000f00 */
[----:B------:R-:W-:Y:S07]  /*6c80*/  MOV R25, R9 ;  /* 0x0000000900197202 */ /* 0x000fee0000000f00 */
.L_x_118:
[----:B--2---:R2:W3:Y:S02]  /*6c90*/  SYNCS.PHASECHK.TRANS64.TRYWAIT P1, [R22+URZ+0x30], R25 ;  /* 0x00003019160075a7 */ /* 0x0044e400080211ff */
[----:B---3--:R-:W-:Y:S05]  /*6ca0*/  @!P1 NANOSLEEP.SYNCS 0x989680 ;  /* 0x009896800000995d */ /* 0x008fea0003900000 */
[----:B------:R-:W3:Y:S02]  /*6cb0*/  @!P1 SYNCS.PHASECHK.TRANS64 P1, [R22+URZ+0x30], R25 ;  /* 0x00003019160095a7 */ /* 0x000ee400080210ff */
[----:B---3--:R-:W-:Y:S05]  /*6cc0*/  @!P1 BRA `(.L_x_118) ;  /* 0xfffffffc00f09947 */ /* 0x008fea000383ffff */
[----:B------:R-:W-:Y:S05]  /*6cd0*/  BRA `(.L_x_119) ;  /* 0xffffffd400107947 */ /* 0x000fea000383ffff */
.L_x_51:
[-C--:B------:R-:W-:Y:S02]  /*6ce0*/  MOV R4, R7.reuse ;  /* 0x0000000700047202 */ /* 0x080fe40000000f00 */
[----:B------:R-:W-:Y:S07]  /*6cf0*/  MOV R5, R7 ;  /* 0x0000000700057202 */ /* 0x000fee0000000f00 */
.L_x_120:
[----:B-1----:R1:W3:Y:S02]  /*6d00*/  SYNCS.PHASECHK.TRANS64.TRYWAIT P1, [R24+URZ+0x30], R5 ;  /* 0x00003005180075a7 */ /* 0x0022e400080211ff */
[----:B---3--:R-:W-:Y:S05]  /*6d10*/  @!P1 NANOSLEEP.SYNCS 0x989680 ;  /* 0x009896800000995d */ /* 0x008fea0003900000 */
[----:B------:R-:W3:Y:S02]  /*6d20*/  @!P1 SYNCS.PHASECHK.TRANS64 P1, [R24+URZ+0x30], R5 ;  /* 0x00003005180095a7 */ /* 0x000ee400080210ff */
[----:B---3--:R-:W-:Y:S05]  /*6d30*/  @!P1 BRA `(.L_x_120) ;  /* 0xfffffffc00f09947 */ /* 0x008fea000383ffff */
[----:B------:R-:W-:Y:S05]  /*6d40*/  BRA `(.L_x_121) ;  /* 0xffffffd400747947 */ /* 0x000fea000383ffff */
.L_x_52:
[-C--:B------:R-:W-:Y:S02]  /*6d50*/  MOV R22, R5.reuse ;  /* 0x0000000500167202 */ /* 0x080fe40000000f00 */
[----:B------:R-:W-:Y:S07]  /*6d60*/  MOV R23, R5 ;  /* 0x0000000500177202 */ /* 0x000fee0000000f00 */
.L_x_122:
[----:B-1----:R1:W2:Y:S02]  /*6d70*/  SYNCS.PHASECHK.TRANS64.TRYWAIT P0, [R4+URZ+0x30], R23 ;  /* 0x00003017040075a7 */ /* 0x0022a400080011ff */
[----:B--2---:R-:W-:Y:S05]  /*6d80*/  @!P0 NANOSLEEP.SYNCS 0x989680 ;  /* 0x009896800000895d */ /* 0x004fea0003900000 */
[----:B------:R-:W2:Y:S02]  /*6d90*/  @!P0 SYNCS.PHASECHK.TRANS64 P0, [R4+URZ+0x30], R23 ;  /* 0x00003017040085a7 */ /* 0x000ea400080010ff */
[----:B--2---:R-:W-:Y:S05]  /*6da0*/  @!P0 BRA `(.L_x_122) ;  /* 0xfffffffc00f08947 */ /* 0x004fea000383ffff */
[----:B------:R-:W-:Y:S05]  /*6db0*/  BRA `(.L_x_123) ;  /* 0xffffffd400c87947 */ /* 0x000fea000383ffff */
.L_x_56:
[----:B------:R-:W-:-:S07]  /*6dc0*/  MOV R5, R4 ;  /* 0x0000000400057202 */ /* 0x000fce0000000f00 */
.L_x_124:
[----:B-1----:R1:W2:Y:S02]  /*6dd0*/  SYNCS.PHASECHK.TRANS64.TRYWAIT P2, [R3+URZ+0x33490], R5 ;  /* 0x03349005030075a7 */ /* 0x0022a400080411ff */
[----:B--2---:R-:W-:Y:S05]  /*6de0*/  @!P2 NANOSLEEP.SYNCS 0x989680 ;  /* 0x009896800000a95d */ /* 0x004fea0003900000 */
[----:B------:R-:W2:Y:S02]  /*6df0*/  @!P2 SYNCS.PHASECHK.TRANS64 P2, [R3+URZ+0x33490], R5 ;  /* 0x033490050300a5a7 */ /* 0x000ea400080410ff */
[----:B--2---:R-:W-:Y:S05]  /*6e00*/  @!P2 BRA `(.L_x_124) ;  /* 0xfffffffc00f0a947 */ /* 0x004fea000383ffff */
[----:B------:R-:W-:Y:S05]  /*6e10*/  BRA `(.L_x_125) ;  /* 0xffffffd800f47947 */ /* 0x000fea000383ffff */
        .weak           $__internal_0_$__cuda_sm10x_tcgen05_guardrail_trap_col_being_dealloced_not_returned_by_alloc
        .type           $__internal_0_$__cuda_sm10x_tcgen05_guardrail_trap_col_being_dealloced_not_returned_by_alloc,@function
        .size           $__internal_0_$__cuda_sm10x_tcgen05_guardrail_trap_col_being_dealloced_not_returned_by_alloc,($__internal_1_$__cuda_sm10x_tcgen05_guardrail_trap_phase_invalid_during_alloc - $__internal_0_$__cuda_sm10x_tcgen05_guardrail_trap_col_being_dealloced_not_returned_by_alloc)
$__internal_0_$__cuda_sm10x_tcgen05_guardrail_trap_col_being_dealloced_not_returned_by_alloc:
[----:B------:R-:W-:Y:S05]  /*6e20*/  BPT.TRAP 0x1 ;  /* 0x000000040000795c */ /* 0x000fea0000300000 */
[----:B------:R-:W-:-:S04]  /*6e30*/  HFMA2 R3, -RZ, RZ, 0, 0 ;  /* 0x00000000ff037431 */ /* 0x000fc800000001ff */
[----:B------:R-:W-:Y:S05]  /*6e40*/  RET.REL.NODEC R2 `(_ZN9deep_gemm24sm100_fp8_gemm_1d1d_implILN4cute4UMMA5MajorE0ELS3_0ELj0ELj7168ELj2048ELj128ELj224ELj128ELj1ELj128ELj128ELj64ELj6ELj128ELj128ELj2ELb0ELj140ELNS_8GemmTypeE0ELb0EN7cutlass10bfloat16_tENS_16EpilogueIdentityEEEvPijjj14CUtensorMap_stS9_S9_S9_S9_) ;  /* 0xffffff90026c7950 */ /* 0x000fea0003c3ffff */
        .weak           $__internal_1_$__cuda_sm10x_tcgen05_guardrail_trap_phase_invalid_during_alloc
        .type           $__internal_1_$__cuda_sm10x_tcgen05_guardrail_trap_phase_invalid_during_alloc,@function
        .size           $__internal_1_$__cuda_sm10x_tcgen05_guardrail_trap_phase_invalid_during_alloc,($__internal_2_$__cuda_sm10x_tcgen05_guardrail_trap_unallocated_columns_being_dealloced - $__internal_1_$__cuda_sm10x_tcgen05_guardrail_trap_phase_invalid_during_alloc)
$__internal_1_$__cuda_sm10x_tcgen05_guardrail_trap_phase_invalid_during_alloc:
[----:B------:R-:W-:Y:S05]  /*6e50*/  BPT.TRAP 0x1 ;  /* 0x000000040000795c */ /* 0x000fea0000300000 */
[----:B------:R-:W-:-:S04]  /*6e60*/  MOV R3, 0x0 ;  /* 0x0000000000037802 */ /* 0x000fc80000000f00 */
[----:B------:R-:W-:Y:S05]  /*6e70*/  RET.REL.NODEC R2 `(_ZN9deep_gemm24sm100_fp8_gemm_1d1d_implILN4cute4UMMA5MajorE0ELS3_0ELj0ELj7168ELj2048ELj128ELj224ELj128ELj1ELj128ELj128ELj64ELj6ELj128ELj128ELj2ELb0ELj140ELNS_8GemmTypeE0ELb0EN7cutlass10bfloat16_tENS_16EpilogueIdentityEEEvPijjj14CUtensorMap_stS9_S9_S9_S9_) ;  /* 0xffffff9002607950 */ /* 0x000fea0003c3ffff */
        .weak           $__internal_2_$__cuda_sm10x_tcgen05_guardrail_trap_unallocated_columns_being_dealloced
        .type           $__internal_2_$__cuda_sm10x_tcgen05_guardrail_trap_unallocated_columns_being_dealloced,@function
        .size           $__internal_2_$__cuda_sm10x_tcgen05_guardrail_trap_unallocated_columns_being_dealloced,($__internal_3_$__cuda_sm20_div_u16 - $__internal_2_$__cuda_sm10x_tcgen05_guardrail_trap_unallocated_columns_being_dealloced)
$__internal_2_$__cuda_sm10x_tcgen05_guardrail_trap_unallocated_columns_being_dealloced:
[----:B------:R-:W-:Y:S05]  /*6e80*/  BPT.TRAP 0x1 ;  /* 0x000000040000795c */ /* 0x000fea0000300000 */
[----:B------:R-:W-:-:S04]  /*6e90*/  HFMA2 R3, -RZ, RZ, 0, 0 ;  /* 0x00000000ff037431 */ /* 0x000fc800000001ff */
[----:B------:R-:W-:Y:S05]  /*6ea0*/  RET.REL.NODEC R2 `(_ZN9deep_gemm24sm100_fp8_gemm_1d1d_implILN4cute4UMMA5MajorE0ELS3_0ELj0ELj7168ELj2048ELj128ELj224ELj128ELj1ELj128ELj128ELj64ELj6ELj128ELj128ELj2ELb0ELj140ELNS_8GemmTypeE0ELb0EN7cutlass10bfloat16_tENS_16EpilogueIdentityEEEvPijjj14CUtensorMap_stS9_S9_S9_S9_) ;  /* 0xffffff9002547950 */ /* 0x000fea0003c3ffff */
        .weak           $__internal_3_$__cuda_sm20_div_u16
        .type           $__internal_3_$__cuda_sm20_div_u16,@function
        .size           $__internal_3_$__cuda_sm20_div_u16,(.L_x_130 - $__internal_3_$__cuda_sm20_div_u16)
$__internal_3_$__cuda_sm20_div_u16:
[----:B------:R-:W1:Y:S01]  /*6eb0*/  I2F.U16 R5, R39 ;  /* 0x0000002700057306 */ /* 0x000e620000101000 */
[----:B------:R-:W-:-:S07]  /*6ec0*/  IMAD.MOV.U32 R0, RZ, RZ, 0x4b800000 ;  /* 0x4b800000ff007424 */ /* 0x000fce00078e00ff */
[----:B------:R-:W-:Y:S01]  /*6ed0*/  I2F.U16.RZ R9, R34 ;  /* 0x0000002200097306 */ /* 0x000fe2000010d000 */
[C---:B-1----:R-:W-:Y:S02]  /*6ee0*/  FSETP.GEU.AND P1, PT, |R5|.reuse, 1.175494350822287508e-38, PT ;  /* 0x008000000500780b */ /* 0x042fe40003f2e200 */
[----:B------:R-:W-:Y:S02]  /*6ef0*/  FSETP.GT.AND P2, PT, |R5|, 8.50705917302346158658e+37, PT ;  /* 0x7e8000000500780b */ /* 0x000fe40003f44200 */
[----:B------:R-:W-:Y:S02]  /*6f00*/  FSEL R0, R0, 1, !P1 ;  /* 0x3f80000000007808 */ /* 0x000fe40004800000 */
[----:B------:R-:W-:Y:S02]  /*6f10*/  ISETP.NE.U32.AND P1, PT, R39, RZ, PT ;  /* 0x000000ff2700720c */ /* 0x000fe40003f25070 */
[----:B------:R-:W-:-:S05]  /*6f20*/  FSEL R0, R0, 0.25, !P2 ;  /* 0x3e80000000007808 */ /* 0x000fca0005000000 */
[----:B------:R-:W-:-:S06]  /*6f30*/  FMUL R5, R5, R0 ;  /* 0x0000000005057220 */ /* 0x000fcc0000400000 */
[----:B------:R-:W1:Y:S02]  /*6f40*/  MUFU.RCP R5, R5 ;  /* 0x0000000500057308 */ /* 0x000e640000001000 */
[----:B-1----:R-:W-:Y:S01]  /*6f50*/  FMUL R0, R0, R5 ;  /* 0x0000000500007220 */ /* 0x002fe20000400000 */
[----:B------:R-:W-:-:S03]  /*6f60*/  IMAD.MOV.U32 R5, RZ, RZ, 0x0 ;  /* 0x00000000ff057424 */ /* 0x000fc600078e00ff */
[----:B------:R-:W-:-:S04]  /*6f70*/  VIADD R0, R0, 0x2 ;  /* 0x0000000200007836 */ /* 0x000fc80000000000 */
[----:B------:R-:W-:-:S04]  /*6f80*/  FMUL.RZ R9, R9, R0 ;  /* 0x0000000009097220 */ /* 0x000fc8000040c000 */
[----:B------:R-:W1:Y:S02]  /*6f90*/  F2I.U32.TRUNC.NTZ R0, R9 ;  /* 0x0000000900007305 */ /* 0x000e64000020f000 */
[----:B-1----:R-:W-:Y:S02]  /*6fa0*/  LOP3.LUT R0, R0, 0xffff, RZ, 0xc0, !PT ;  /* 0x0000ffff00007812 */ /* 0x002fe400078ec0ff */
[----:B------:R-:W-:Y:S01]  /*6fb0*/  @!P1 MOV R0, 0xffffffff ;  /* 0xffffffff00009802 */ /* 0x000fe20000000f00 */
[----:B------:R-:W-:Y:S06]  /*6fc0*/  RET.REL.NODEC R4 `(_ZN9deep_gemm24sm100_fp8_gemm_1d1d_implILN4cute4UMMA5MajorE0ELS3_0ELj0ELj7168ELj2048ELj128ELj224ELj128ELj1ELj128ELj128ELj64ELj6ELj128ELj128ELj2ELb0ELj140ELNS_8GemmTypeE0ELb0EN7cutlass10bfloat16_tENS_16EpilogueIdentityEEEvPijjj14CUtensorMap_stS9_S9_S9_S9_) ;  /* 0xffffff90040c7950 */ /* 0x000fec0003c3ffff */
.L_x_126:
[----:B------:R-:W-:-:S00]  /*6fd0*/  BRA `(.L_x_126) ;  /* 0xfffffffc00fc7947 */ /* 0x000fc0000383ffff */
[----:B------:R-:W-:-:S00]  /*6fe0*/  NOP ;  /* 0x0000000000007918 */ /* 0x000fc00000000000 */
        /* <DEDUP_REMOVED lines=9> */
.L_x_130:


//--------------------- .nv.shared._ZN9deep_gemm24sm100_fp8_gemm_1d1d_implILN4cute4UMMA5MajorE0ELS3_0ELj0ELj7168ELj2048ELj128ELj224ELj128ELj1ELj128ELj128ELj64ELj6ELj128ELj128ELj2ELb0ELj140ELNS_8GemmTypeE0ELb0EN7cutlass10bfloat16_tENS_16EpilogueIdentityEEEvPijjj14CUtensorMap_stS9_S9_S9_S9_ --------------------------
	.section	.nv.shared._ZN9deep_gemm24sm100_fp8_gemm_1d1d_implILN4cute4UMMA5MajorE0ELS3_0ELj0ELj7168ELj2048ELj128ELj224ELj128ELj1ELj128ELj128ELj64ELj6ELj128ELj128ELj2ELb0ELj140ELNS_8GemmTypeE0ELb0EN7cutlass10bfloat16_tENS_16EpilogueIdentityEEEvPijjj14CUtensorMap_stS9_S9_S9_S9_,"aw",@nobits
	.sectionflags	@""
	.align	1024
	.zero		1024


//--------------------- .nv.shared.reserved.0     --------------------------
	.section	.nv.shared.reserved.0,"aw",@nobits
	.align	8
	.weak		__nv_reservedSMEM_offset_0_alias
	.size		__nv_reservedSMEM_offset_0_alias, 0, 64
	.other		__nv_reservedSMEM_offset_0_alias,@"STO_CUDA_RESERVED_SHARED STV_DEFAULT"
__nv_reservedSMEM_offset_0_alias:
	.zero		0
.nv.shared.reserved.0:
	.zero		64
	.weak		__nv_reservedSMEM_allocation_phase
	.type		__nv_reservedSMEM_allocation_phase,@object
	.size		__nv_reservedSMEM_allocation_phase,(.L_0 - __nv_reservedSMEM_allocation_phase)
__nv_reservedSMEM_allocation_phase:
	.zero		1
.L_0:
	.zero		7
	.weak		__nv_reservedSMEM_devtool_atexit_pc
	.type		__nv_reservedSMEM_devtool_atexit_pc,@object
	.size		__nv_reservedSMEM_devtool_atexit_pc,(__nv_reservedSMEM_allocation_mask - __nv_reservedSMEM_devtool_atexit_pc)
__nv_reservedSMEM_devtool_atexit_pc:
	.zero		8
	.weak		__nv_reservedSMEM_allocation_mask
	.type		__nv_reservedSMEM_allocation_mask,@object
	.size		__nv_reservedSMEM_allocation_mask,(.L_2 - __nv_reservedSMEM_allocation_mask)
__nv_reservedSMEM_allocation_mask:
	.zero		4
.L_2:
	.zero		4
	.weak		__nv_reservedSMEM_tmem_allocation_pipeline_mbarrier
	.type		__nv_reservedSMEM_tmem_allocation_pipeline_mbarrier,@object
	.size		__nv_reservedSMEM_tmem_allocation_pipeline_mbarrier,(__nv_reservedSMEM_tmem_allocation_pipeline_mbarrier_parity - __nv_reservedSMEM_tmem_allocation_pipeline_mbarrier)
__nv_reservedSMEM_tmem_allocation_pipeline_mbarrier:
	.zero		8
	.weak		__nv_reservedSMEM_tmem_allocation_pipeline_mbarrier_parity
	.type		__nv_reservedSMEM_tmem_allocation_pipeline_mbarrier_parity,@object
	.size		__nv_reservedSMEM_tmem_allocation_pipeline_mbarrier_parity,(.L_4 - __nv_reservedSMEM_tmem_allocation_pipeline_mbarrier_parity)
__nv_reservedSMEM_tmem_allocation_pipeline_mbarrier_parity:
	.zero		4
.L_4:


//--------------------- .nv.global                --------------------------
	.section	.nv.global,"aw",@nobits
.nv.global:
	.type		_ZN47_INTERNAL_9f678392_9_kernel_cu_80955cbf_28974864cute1_E,@object
	.size		_ZN47_INTERNAL_9f678392_9_kernel_cu_80955cbf_28974864cute1_E,(_ZN47_INTERNAL_9f678392_9_kernel_cu_80955cbf_28974864cuda3std3__45__cpo6cbeginE - _ZN47_INTERNAL_9f678392_9_kernel_cu_80955cbf_28974864cute1_E)
_ZN47_INTERNAL_9f678392_9_kernel_cu_80955cbf_28974864cute1_E:
	.zero		1
	.type		_ZN47_INTERNAL_9f678392_9_kernel_cu_80955cbf_28974864cuda3std3__45__cpo6cbeginE,@object
	.size		_ZN47_INTERNAL_9f678392_9_kernel_cu_80955cbf_28974864cuda3std3__45__cpo6cbeginE,(_ZN47_INTERNAL_9f678392_9_kernel_cu_80955cbf_28974864cuda3std3__48in_placeE - _ZN47_INTERNAL_9f678392_9_kernel_cu_80955cbf_28974864cuda3std3__45__cpo6cbeginE)
_ZN47_INTERNAL_9f678392_9_kernel_cu_80955cbf_28974864cuda3std3__45__cpo6cbeginE:
	.zero		1
	.type		_ZN47_INTERNAL_9f678392_9_kernel_cu_80955cbf_28974864cuda3std3__48in_placeE,@object
	.size		_ZN47_INTERNAL_9f678392_9_kernel_cu_80955cbf_28974864cuda3std3__48in_placeE,(_ZN47_INTERNAL_9f678392_9_kernel_cu_80955cbf_28974864cuda3std6ranges3__45__cpo9iter_moveE - _ZN47_INTERNAL_9f678392_9_kernel_cu_80955cbf_28974864cuda3std3__48in_placeE)
_ZN47_INTERNAL_9f678392_9_kernel_cu_80955cbf_28974864cuda3std3__48in_placeE:
	.zero		1
	.type		_ZN47_INTERNAL_9f678392_9_kernel_cu_80955cbf_28974864cuda3std6ranges3__45__cpo9iter_moveE,@object
	.size		_ZN47_INTERNAL_9f678392_9_kernel_cu_80955cbf_28974864cuda3std6ranges3__45__cpo9iter_moveE,(_ZN47_INTERNAL_9f678392_9_kernel_cu_80955cbf_28974864cuda3std3__45__cpo5beginE - _ZN47_INTERNAL_9f678392_9_kernel_cu_80955cbf_28974864cuda3std6ranges3__45__cpo9iter_moveE)
_ZN47_INTERNAL_9f678392_9_kernel_cu_80955cbf_28974864cuda3std6ranges3__45__cpo9iter_moveE:
	.zero		1
	.type		_ZN47_INTERNAL_9f678392_9_kernel_cu_80955cbf_28974864cuda3std3__45__cpo5beginE,@object
	.size		_ZN47_INTERNAL_9f678392_9_kernel_cu_80955cbf_28974864cuda3std3__45__cpo5beginE,(_ZN47_INTERNAL_9f678392_9_kernel_cu_80955cbf_28974864cuda3std3__449_GLOBAL__N__9f678392_9_kernel_cu_80955cbf_28974866ignoreE - _ZN47_INTERNAL_9f678392_9_kernel_cu_80955cbf_28974864cuda3std3__45__cpo5beginE)
_ZN47_INTERNAL_9f678392_9_kernel_cu_80955cbf_28974864cuda3std3__45__cpo5beginE:
	.zero		1
	.type		_ZN47_INTERNAL_9f678392_9_kernel_cu_80955cbf_28974864cuda3std3__449_GLOBAL__N__9f678392_9_kernel_cu_80955cbf_28974866ignoreE,@object
	.size		_ZN47_INTERNAL_9f678392_9_kernel_cu_80955cbf_28974864cuda3std3__449_GLOBAL__N__9f678392_9_kernel_cu_80955cbf_28974866ignoreE,(_ZN47_INTERNAL_9f678392_9_kernel_cu_80955cbf_28974864cute7productE - _ZN47_INTERNAL_9f678392_9_kernel_cu_80955cbf_28974864cuda3std3__449_GLOBAL__N__9f678392_9_kernel_cu_80955cbf_28974866ignoreE)
_ZN47_INTERNAL_9f678392_9_kernel_cu_80955cbf_28974864cuda3std3__449_GLOBAL__N__9f678392_9_kernel_cu_80955cbf_28974866ignoreE:
	.zero		1
	.type		_ZN47_INTERNAL_9f678392_9_kernel_cu_80955cbf_28974864cute7productE,@object
	.size		_ZN47_INTERNAL_9f678392_9_kernel_cu_80955cbf_28974864cute7productE,(_ZN47_INTERNAL_9f678392_9_kernel_cu_80955cbf_28974864cuda3std3__45__cpo3endE - _ZN47_INTERNAL_9f678392_9_kernel_cu_80955cbf_28974864cute7productE)
_ZN47_INTERNAL_9f678392_9_kernel_cu_80955cbf_28974864cute7productE:
	.zero		1
	.type		_ZN47_INTERNAL_9f678392_9_kernel_cu_80955cbf_28974864cuda3std3__45__cpo3endE,@object
	.size		_ZN47_INTERNAL_9f678392_9_kernel_cu_80955cbf_28974864cuda3std3__45__cpo3endE,(_ZN47_INTERNAL_9f678392_9_kernel_cu_80955cbf_28974864cuda3std3__419piecewise_constructE - _ZN47_INTERNAL_9f678392_9_kernel_cu_80955cbf_28974864cuda3std3__45__cpo3endE)
_ZN47_INTERNAL_9f678392_9_kernel_cu_80955cbf_28974864cuda3std3__45__cpo3endE:
	.zero		1
	.type		_ZN47_INTERNAL_9f678392_9_kernel_cu_80955cbf_28974864cuda3std3__419piecewise_constructE,@object
	.size		_ZN47_INTERNAL_9f678392_9_kernel_cu_80955cbf_28974864cuda3std3__419piecewise_constructE,(_ZN47_INTERNAL_9f678392_9_kernel_cu_80955cbf_28974864cuda3std3__45__cpo4cendE - _ZN47_INTERNAL_9f678392_9_kernel_cu_80955cbf_28974864cuda3std3__419piecewise_constructE)
_ZN47_INTERNAL_9f678392_9_kernel_cu_80955cbf_28974864cuda3std3__419piecewise_constructE:
	.zero		1
	.type		_ZN47_INTERNAL_9f678392_9_kernel_cu_80955cbf_28974864cuda3std3__45__cpo4cendE,@object
	.size		_ZN47_INTERNAL_9f678392_9_kernel_cu_80955cbf_28974864cuda3std3__45__cpo4cendE,(_ZN47_INTERNAL_9f678392_9_kernel_cu_80955cbf_28974864cuda3std6ranges3__45__cpo4swapE - _ZN47_INTERNAL_9f678392_9_kernel_cu_80955cbf_28974864cuda3std3__45__cpo4cendE)
_ZN47_INTERNAL_9f678392_9_kernel_cu_80955cbf_28974864cuda3std3__45__cpo4cendE:
	.zero		1
	.type		_ZN47_INTERNAL_9f678392_9_kernel_cu_80955cbf_28974864cuda3std6ranges3__45__cpo4swapE,@object
	.size		_ZN47_INTERNAL_9f678392_9_kernel_cu_80955cbf_28974864cuda3std6ranges3__45__cpo4swapE,(.L_12 - _ZN47_INTERNAL_9f678392_9_kernel_cu_80955cbf_28974864cuda3std6ranges3__45__cpo4swapE)
_ZN47_INTERNAL_9f678392_9_kernel_cu_80955cbf_28974864cuda3std6ranges3__45__cpo4swapE:
	.zero		1
.L_12:


//--------------------- .nv.constant0._ZN9deep_gemm24sm100_fp8_gemm_1d1d_implILN4cute4UMMA5MajorE0ELS3_0ELj0ELj7168ELj2048ELj128ELj224ELj128ELj1ELj128ELj128ELj64ELj6ELj128ELj128ELj2ELb0ELj140ELNS_8GemmTypeE0ELb0EN7cutlass10bfloat16_tENS_16EpilogueIdentityEEEvPijjj14CUtensorMap_stS9_S9_S9_S9_ --------------------------
	.section	.nv.constant0._ZN9deep_gemm24sm100_fp8_gemm_1d1d_implILN4cute4UMMA5MajorE0ELS3_0ELj0ELj7168ELj2048ELj128ELj224ELj128ELj1ELj128ELj128ELj64ELj6ELj128ELj128ELj2ELb0ELj140ELNS_8GemmTypeE0ELb0EN7cutlass10bfloat16_tENS_16EpilogueIdentityEEEvPijjj14CUtensorMap_stS9_S9_S9_S9_,"a",@progbits
	.sectionflags	@""
	.align	4
.nv.constant0._ZN9deep_gemm24sm100_fp8_gemm_1d1d_implILN4cute4UMMA5MajorE0ELS3_0ELj0ELj7168ELj2048ELj128ELj224ELj128ELj1ELj128ELj128ELj64ELj6ELj128ELj128ELj2ELb0ELj140ELNS_8GemmTypeE0ELb0EN7cutlass10bfloat16_tENS_16EpilogueIdentityEEEvPijjj14CUtensorMap_stS9_S9_S9_S9_:
	.zero		1600


//--------------------- SYMBOLS --------------------------

	.type		.nv.reservedSmem.offset0,@object
	.size		.nv.reservedSmem.offset0,0x4
	.type		.nv.reservedSmem.cap,@object
	.size		.nv.reservedSmem.cap,0x4
